	.headerflags	@"EF_CUDA_TEXMODE_UNIFIED EF_CUDA_64BIT_ADDRESS EF_CUDA_SM80 EF_CUDA_VIRTUAL_SM(EF_CUDA_SM80)"
	.elftype	@"ET_EXEC"


//--------------------- .nv.info                  --------------------------
	.section	.nv.info,"",@"SHT_CUDA_INFO"
	.align	4


	//----- nvinfo : EIATTR_REGCOUNT
	.align		4
        /*0000*/ 	.byte	0x04, 0x2f
        /*0002*/ 	.short	(.L_1 - .L_0)
	.align		4
.L_0:
        /*0004*/ 	.word	index@(candidate6)
        /*0008*/ 	.word	0x0000007f


	//----- nvinfo : EIATTR_MAX_STACK_SIZE
	.align		4
.L_1:
        /*000c*/ 	.byte	0x04, 0x23
        /*000e*/ 	.short	(.L_3 - .L_2)
	.align		4
.L_2:
        /*0010*/ 	.word	index@(candidate6)
        /*0014*/ 	.word	0x00000000


	//----- nvinfo : EIATTR_MIN_STACK_SIZE
	.align		4
.L_3:
        /*0018*/ 	.byte	0x04, 0x12
        /*001a*/ 	.short	(.L_5 - .L_4)
	.align		4
.L_4:
        /*001c*/ 	.word	index@(candidate6)
        /*0020*/ 	.word	0x00000000


	//----- nvinfo : EIATTR_FRAME_SIZE
	.align		4
.L_5:
        /*0024*/ 	.byte	0x04, 0x11
        /*0026*/ 	.short	(.L_7 - .L_6)
	.align		4
.L_6:
        /*0028*/ 	.word	index@(candidate6)
        /*002c*/ 	.word	0x00000000
.L_7:


//--------------------- .nv.info.candidate6       --------------------------
	.section	.nv.info.candidate6,"",@"SHT_CUDA_INFO"
	.align	4


	//----- nvinfo : EIATTR_CUDA_API_VERSION
	.align		4
        /*0000*/ 	.byte	0x04, 0x37
        /*0002*/ 	.short	(.L_9 - .L_8)
.L_8:
        /*0004*/ 	.word	0x00000075


	//----- nvinfo : EIATTR_SW2861232_WAR
	.align		4
.L_9:
        /*0008*/ 	.byte	0x01, 0x35
	.zero		2


	//----- nvinfo : EIATTR_PARAM_CBANK
	.align		4
        /*000c*/ 	.byte	0x04, 0x0a
        /*000e*/ 	.short	(.L_11 - .L_10)
	.align		4
.L_10:
        /*0010*/ 	.word	index@(.nv.constant0.candidate6)
        /*0014*/ 	.short	0x0160
        /*0016*/ 	.short	0x0018


	//----- nvinfo : EIATTR_CBANK_PARAM_SIZE
	.align		4
.L_11:
        /*0018*/ 	.byte	0x03, 0x19
        /*001a*/ 	.short	0x0018


	//----- nvinfo : EIATTR_KPARAM_INFO
	.align		4
        /*001c*/ 	.byte	0x04, 0x17
        /*001e*/ 	.short	(.L_13 - .L_12)
.L_12:
        /*0020*/ 	.word	0x00000000
        /*0024*/ 	.short	0x0002
        /*0026*/ 	.short	0x0010
        /*0028*/ 	.byte	0x00, 0xf0, 0x21, 0x00


	//----- nvinfo : EIATTR_KPARAM_INFO
	.align		4
.L_13:
        /*002c*/ 	.byte	0x04, 0x17
        /*002e*/ 	.short	(.L_15 - .L_14)
.L_14:
        /*0030*/ 	.word	0x00000000
        /*0034*/ 	.short	0x0001
        /*0036*/ 	.short	0x0008
        /*0038*/ 	.byte	0x00, 0xf0, 0x21, 0x00


	//----- nvinfo : EIATTR_KPARAM_INFO
	.align		4
.L_15:
        /*003c*/ 	.byte	0x04, 0x17
        /*003e*/ 	.short	(.L_17 - .L_16)
.L_16:
        /*0040*/ 	.word	0x00000000
        /*0044*/ 	.short	0x0000
        /*0046*/ 	.short	0x0000
        /*0048*/ 	.byte	0x00, 0xf0, 0x21, 0x00


	//----- nvinfo : EIATTR_MAXREG_COUNT
	.align		4
.L_17:
        /*004c*/ 	.byte	0x03, 0x1b
        /*004e*/ 	.short	0x00ff


	//----- nvinfo : EIATTR_EXIT_INSTR_OFFSETS
	.align		4
        /*0050*/ 	.byte	0x04, 0x1c
        /*0052*/ 	.short	(.L_19 - .L_18)


	//   ....[0]....
.L_18:
        /*0054*/ 	.word	0x00006530


	//----- nvinfo : EIATTR_MAX_THREADS
	.align		4
.L_19:
        /*0058*/ 	.byte	0x04, 0x05
        /*005a*/ 	.short	(.L_21 - .L_20)
.L_20:
        /*005c*/ 	.word	0x00000070
        /*0060*/ 	.word	0x00000001
        /*0064*/ 	.word	0x00000001
.L_21:


//--------------------- .nv.rel.action            --------------------------
	.section	.nv.rel.action,"",@"SHT_CUDA_RELOCINFO"
	.align	8
	.sectionentsize	8
        /*0000*/ 	.byte	0x4b, 0x00, 0x00, 0x00, 0x00, 0x00, 0x00, 0x00, 0x00, 0x02, 0x02, 0x08, 0x10, 0x0a, 0x2f, 0x22
        /* <DEDUP_REMOVED lines=13> */


//--------------------- .nv.constant0.candidate6  --------------------------
	.section	.nv.constant0.candidate6,"a",@progbits
	.align	4
.nv.constant0.candidate6:
	.zero		376


//--------------------- .text.candidate6          --------------------------
	.section	.text.candidate6,"ax",@progbits
	.sectionflags	@"SHF_BARRIERS=1"
	.sectioninfo	@"SHI_REGISTERS=127"
	.align	128
        .global         candidate6
        .type           candidate6,@function
        .size           candidate6,(.L_x_3 - candidate6)
        .other          candidate6,@"STO_CUDA_ENTRY STV_DEFAULT"
candidate6:
.text.candidate6:
[----:B------:R-:W-:-:S02]  /*0000*/  MOV R1, c[0x0][0x28] ;  /* 0x00000a0000017a02 */ /* 0x000fc40000000f00 */
[----:B------:R-:W0:Y:S01]  /*0010*/  S2R R3, SR_TID.X ;  /* 0x0000000000037919 */ /* 0x000e220000002100 */
[----:B------:R-:W-:Y:S01]  /*0020*/  HFMA2.MMA R2, -RZ, RZ, 0, 0 ;  /* 0x00000000ff027435 */ /* 0x000fe200000001ff */
[----:B------:R-:W-:Y:S01]  /*0030*/  MOV R87, RZ ;  /* 0x000000ff00577202 */ /* 0x000fe20000000f00 */
[----:B------:R-:W-:Y:S01]  /*0040*/  HFMA2.MMA R101, -RZ, RZ, 0, 0 ;  /* 0x00000000ff657435 */ /* 0x000fe200000001ff */
[----:B------:R-:W1:Y:S01]  /*0050*/  S2R R0, SR_CTAID.X ;  /* 0x0000000000007919 */ /* 0x000e620000002500 */
[----:B------:R-:W-:Y:S01]  /*0060*/  HFMA2.MMA R89, -RZ, RZ, 0, 0 ;  /* 0x00000000ff597435 */ /* 0x000fe200000001ff */
[----:B------:R-:W-:Y:S01]  /*0070*/  MOV R81, RZ ;  /* 0x000000ff00517202 */ /* 0x000fe20000000f00 */
        /* <DEDUP_REMOVED lines=10> */
[----:B------:R-:W-:Y:S01]  /*0120*/  ULDC.64 UR4, c[0x0][0x118] ;  /* 0x0000460000047ab9 */ /* 0x000fe20000000a00 */
[C---:B0-----:R-:W-:Y:S01]  /*0130*/  IMAD.HI R8, R3.reuse, 0x5397829d, RZ ;  /* 0x5397829d03087827 */ /* 0x041fe200078e02ff */
[----:B------:R-:W-:-:S02]  /*0140*/  IADD3 R4, R3, 0x10, RZ ;  /* 0x0000001003047810 */ /* 0x000fc40007ffe0ff */
[C---:B------:R-:W-:Y:S01]  /*0150*/  LOP3.LUT R7, R3.reuse, 0x1f, RZ, 0xc0, !PT ;  /* 0x0000001f03077812 */ /* 0x040fe200078ec0ff */
[----:B------:R-:W-:Y:S01]  /*0160*/  IMAD.HI R76, R3, -0x6db6db6d, R2 ;  /* 0x92492493034c7827 */ /* 0x000fe200078e0202 */
[----:B------:R-:W-:Y:S02]  /*0170*/  SHF.R.U32.HI R5, RZ, 0x1f, R8 ;  /* 0x0000001fff057819 */ /* 0x000fe40000011608 */
[----:B-1----:R-:W-:Y:S02]  /*0180*/  SHF.R.S32.HI R9, RZ, 0x5, R0 ;  /* 0x00000005ff097819 */ /* 0x002fe40000011400 */
[----:B------:R-:W-:Y:S02]  /*0190*/  SHF.R.U32.HI R2, RZ, 0x5, R3 ;  /* 0x00000005ff027819 */ /* 0x000fe40000011603 */
[----:B------:R-:W-:Y:S02]  /*01a0*/  LEA.HI.SX32 R8, R8, R5, 0x1b ;  /* 0x0000000508087211 */ /* 0x000fe400078fdaff */
[----:B------:R-:W-:-:S02]  /*01b0*/  LOP3.LUT R6, R4, 0x1f, RZ, 0xc0, !PT ;  /* 0x0000001f04067812 */ /* 0x000fc400078ec0ff */
[----:B------:R-:W-:Y:S02]  /*01c0*/  SHF.L.U32 R15, R9, 0xd, RZ ;  /* 0x0000000d090f7819 */ /* 0x000fe400000006ff */
[C---:B------:R-:W-:Y:S02]  /*01d0*/  IADD3 R4, R3.reuse, 0x70, RZ ;  /* 0x0000007003047810 */ /* 0x040fe40007ffe0ff */
[----:B------:R-:W-:Y:S02]  /*01e0*/  IADD3 R5, R3, 0xe0, RZ ;  /* 0x000000e003057810 */ /* 0x000fe40007ffe0ff */
[----:B------:R-:W-:Y:S01]  /*01f0*/  PRMT R2, R2, 0x2104, R7 ;  /* 0x0000210402027816 */ /* 0x000fe20000000007 */
[----:B------:R-:W-:Y:S01]  /*0200*/  IMAD.HI R4, R4, 0x5397829d, RZ ;  /* 0x5397829d04047827 */ /* 0x000fe200078e02ff */
[----:B------:R-:W-:Y:S02]  /*0210*/  LOP3.LUT R15, R15, 0xffffe000, R6, 0xe2, !PT ;  /* 0xffffe0000f0f7812 */ /* 0x000fe400078ee206 */
[----:B------:R-:W-:Y:S01]  /*0220*/  IADD3 R7, R3, 0x150, RZ ;  /* 0x0000015003077810 */ /* 0x000fe20007ffe0ff */
[----:B------:R-:W-:Y:S01]  /*0230*/  IMAD.HI R6, R5, 0x5397829d, RZ ;  /* 0x5397829d05067827 */ /* 0x000fe200078e02ff */
[----:B------:R-:W-:-:S02]  /*0240*/  IADD3 R10, R3, 0x1c0, RZ ;  /* 0x000001c0030a7810 */ /* 0x000fc40007ffe0ff */
[----:B------:R-:W-:Y:S02]  /*0250*/  SHF.R.U32.HI R5, RZ, 0x1f, R76 ;  /* 0x0000001fff057819 */ /* 0x000fe4000001164c */
[----:B------:R-:W-:Y:S01]  /*0260*/  LEA R2, R9, R2, 0xd ;  /* 0x0000000209027211 */ /* 0x000fe200078e68ff */
[----:B------:R-:W-:Y:S01]  /*0270*/  IMAD.HI R9, R7, 0x5397829d, RZ ;  /* 0x5397829d07097827 */ /* 0x000fe200078e02ff */
[----:B------:R-:W-:Y:S02]  /*0280*/  SHF.R.U32.HI R7, RZ, 0x1f, R4 ;  /* 0x0000001fff077819 */ /* 0x000fe40000011604 */
[----:B------:R-:W-:Y:S01]  /*0290*/  LEA.HI.SX32 R76, R76, R5, 0x1d ;  /* 0x000000054c4c7211 */ /* 0x000fe200078feaff */
[----:B------:R-:W-:Y:S01]  /*02a0*/  IMAD.HI R10, R10, 0x5397829d, RZ ;  /* 0x5397829d0a0a7827 */ /* 0x000fe200078e02ff */
[----:B------:R-:W-:Y:S02]  /*02b0*/  SHF.R.U32.HI R5, RZ, 0x1f, R6 ;  /* 0x0000001fff057819 */ /* 0x000fe40000011606 */
[----:B------:R-:W-:Y:S01]  /*02c0*/  LEA.HI.SX32 R12, R4, R7, 0x1b ;  /* 0x00000007040c7211 */ /* 0x000fe200078fdaff */
[----:B------:R-:W-:Y:S01]  /*02d0*/  IMAD R59, R76, -0xe, R3 ;  /* 0xfffffff24c3b7824 */ /* 0x000fe200078e0203 */
[----:B------:R-:W-:-:S02]  /*02e0*/  SHF.R.U32.HI R4, RZ, 0x1f, R9 ;  /* 0x0000001fff047819 */ /* 0x000fc40000011609 */
[----:B------:R-:W-:Y:S02]  /*02f0*/  LEA.HI.SX32 R14, R6, R5, 0x1b ;  /* 0x00000005060e7211 */ /* 0x000fe400078fdaff */
[----:B------:R-:W-:Y:S02]  /*0300*/  SHF.R.U32.HI R7, RZ, 0x1f, R10 ;  /* 0x0000001fff077819 */ /* 0x000fe4000001160a */
[----:B------:R-:W-:Y:S02]  /*0310*/  IADD3 R5, R3, 0x230, RZ ;  /* 0x0000023003057810 */ /* 0x000fe40007ffe0ff */
[----:B------:R-:W-:Y:S02]  /*0320*/  LEA.HI.SX32 R16, R9, R4, 0x1b ;  /* 0x0000000409107211 */ /* 0x000fe400078fdaff */
[----:B------:R-:W-:Y:S01]  /*0330*/  LEA.HI.SX32 R18, R10, R7, 0x1b ;  /* 0x000000070a127211 */ /* 0x000fe200078fdaff */
[----:B------:R-:W-:Y:S01]  /*0340*/  IMAD.HI R5, R5, 0x5397829d, RZ ;  /* 0x5397829d05057827 */ /* 0x000fe200078e02ff */
[----:B------:R-:W-:-:S02]  /*0350*/  IADD3 R4, R3, 0x2a0, RZ ;  /* 0x000002a003047810 */ /* 0x000fc40007ffe0ff */
[C---:B------:R-:W-:Y:S02]  /*0360*/  IADD3 R7, R3.reuse, 0x380, RZ ;  /* 0x0000038003077810 */ /* 0x040fe40007ffe0ff */
[C---:B------:R-:W-:Y:S01]  /*0370*/  IADD3 R10, R3.reuse, 0x3f0, RZ ;  /* 0x000003f0030a7810 */ /* 0x040fe20007ffe0ff */
[----:B------:R-:W-:Y:S01]  /*0380*/  IMAD.HI R6, R4, 0x5397829d, RZ ;  /* 0x5397829d04067827 */ /* 0x000fe200078e02ff */
[----:B------:R-:W-:Y:S02]  /*0390*/  SHF.R.U32.HI R4, RZ, 0x1f, R5 ;  /* 0x0000001fff047819 */ /* 0x000fe40000011605 */
[----:B------:R-:W-:Y:S01]  /*03a0*/  IADD3 R11, R3, 0x460, RZ ;  /* 0x00000460030b7810 */ /* 0x000fe20007ffe0ff */
[----:B------:R-:W-:Y:S01]  /*03b0*/  IMAD.HI R9, R7, 0x5397829d, RZ ;  /* 0x5397829d07097827 */ /* 0x000fe200078e02ff */
[----:B------:R-:W-:Y:S02]  /*03c0*/  LEA.HI.SX32 R22, R5, R4, 0x1b ;  /* 0x0000000405167211 */ /* 0x000fe400078fdaff */
[----:B------:R-:W-:Y:S01]  /*03d0*/  SHF.R.U32.HI R7, RZ, 0x1f, R6 ;  /* 0x0000001fff077819 */ /* 0x000fe20000011606 */
[----:B------:R-:W-:Y:S01]  /*03e0*/  IMAD.HI R10, R10, 0x5397829d, RZ ;  /* 0x5397829d0a0a7827 */ /* 0x000fe200078e02ff */
[----:B------:R-:W-:-:S02]  /*03f0*/  SHF.R.U32.HI R4, RZ, 0x1f, R9 ;  /* 0x0000001fff047819 */ /* 0x000fc40000011609 */
[----:B------:R-:W-:Y:S01]  /*0400*/  LEA.HI.SX32 R24, R6, R7, 0x1b ;  /* 0x0000000706187211 */ /* 0x000fe200078fdaff */
[----:B------:R-:W-:Y:S01]  /*0410*/  IMAD.HI R11, R11, 0x5397829d, RZ ;  /* 0x5397829d0b0b7827 */ /* 0x000fe200078e02ff */
[----:B------:R-:W-:Y:S02]  /*0420*/  SHF.R.U32.HI R5, RZ, 0x1f, R10 ;  /* 0x0000001fff057819 */ /* 0x000fe4000001160a */
[----:B------:R-:W-:Y:S02]  /*0430*/  LEA.HI.SX32 R26, R9, R4, 0x1b ;  /* 0x00000004091a7211 */ /* 0x000fe400078fdaff */
[C---:B------:R-:W-:Y:S02]  /*0440*/  IADD3 R4, R3.reuse, 0x4d0, RZ ;  /* 0x000004d003047810 */ /* 0x040fe40007ffe0ff */
[----:B------:R-:W-:Y:S02]  /*0450*/  LEA.HI.SX32 R28, R10, R5, 0x1b ;  /* 0x000000050a1c7211 */ /* 0x000fe400078fdaff */
[----:B------:R-:W-:Y:S01]  /*0460*/  SHF.R.U32.HI R6, RZ, 0x1f, R11 ;  /* 0x0000001fff067819 */ /* 0x000fe2000001160b */
[----:B------:R-:W-:Y:S01]  /*0470*/  IMAD.HI R4, R4, 0x5397829d, RZ ;  /* 0x5397829d04047827 */ /* 0x000fe200078e02ff */
[----:B------:R-:W-:-:S02]  /*0480*/  IADD3 R5, R3, 0x540, RZ ;  /* 0x0000054003057810 */ /* 0x000fc40007ffe0ff */
[----:B------:R-:W-:Y:S02]  /*0490*/  IADD3 R10, R3, 0x690, RZ ;  /* 0x00000690030a7810 */ /* 0x000fe40007ffe0ff */
[----:B------:R-:W-:Y:S01]  /*04a0*/  LEA.HI.SX32 R30, R11, R6, 0x1b ;  /* 0x000000060b1e7211 */ /* 0x000fe200078fdaff */
[----:B------:R-:W-:Y:S01]  /*04b0*/  IMAD.HI R6, R5, 0x5397829d, RZ ;  /* 0x5397829d05067827 */ /* 0x000fe200078e02ff */
[C---:B------:R-:W-:Y:S02]  /*04c0*/  IADD3 R7, R3.reuse, 0x5b0, RZ ;  /* 0x000005b003077810 */ /* 0x040fe40007ffe0ff */
[----:B------:R-:W-:Y:S01]  /*04d0*/  SHF.R.U32.HI R5, RZ, 0x1f, R4 ;  /* 0x0000001fff057819 */ /* 0x000fe20000011604 */
[----:B------:R-:W-:Y:S01]  /*04e0*/  IMAD.HI R11, R10, 0x5397829d, RZ ;  /* 0x5397829d0a0b7827 */ /* 0x000fe200078e02ff */
[----:B------:R-:W-:Y:S02]  /*04f0*/  IADD3 R13, R3, 0x700, RZ ;  /* 0x00000700030d7810 */ /* 0x000fe40007ffe0ff */
[----:B------:R-:W-:Y:S01]  /*0500*/  LEA.HI.SX32 R32, R4, R5, 0x1b ;  /* 0x0000000504207211 */ /* 0x000fe200078fdaff */
[----:B------:R-:W-:Y:S01]  /*0510*/  IMAD.HI R9, R7, 0x5397829d, RZ ;  /* 0x5397829d07097827 */ /* 0x000fe200078e02ff */
[----:B------:R-:W-:-:S02]  /*0520*/  SHF.R.U32.HI R4, RZ, 0x1f, R11 ;  /* 0x0000001fff047819 */ /* 0x000fc4000001160b */
[----:B------:R-:W-:Y:S01]  /*0530*/  SHF.R.U32.HI R7, RZ, 0x1f, R6 ;  /* 0x0000001fff077819 */ /* 0x000fe20000011606 */
[----:B------:R-:W-:Y:S01]  /*0540*/  IMAD.HI R13, R13, 0x5397829d, RZ ;  /* 0x5397829d0d0d7827 */ /* 0x000fe200078e02ff */
[----:B------:R-:W-:Y:S02]  /*0550*/  LEA.HI.SX32 R38, R11, R4, 0x1b ;  /* 0x000000040b267211 */ /* 0x000fe400078fdaff */
[----:B------:R-:W-:Y:S02]  /*0560*/  SHF.R.U32.HI R10, RZ, 0x1f, R9 ;  /* 0x0000001fff0a7819 */ /* 0x000fe40000011609 */
[----:B------:R-:W-:Y:S02]  /*0570*/  IADD3 R4, R3, 0x770, RZ ;  /* 0x0000077003047810 */ /* 0x000fe40007ffe0ff */
[----:B------:R-:W-:Y:S02]  /*0580*/  LEA.HI.SX32 R34, R6, R7, 0x1b ;  /* 0x0000000706227211 */ /* 0x000fe400078fdaff */
[----:B------:R-:W-:Y:S01]  /*0590*/  LEA.HI.SX32 R36, R9, R10, 0x1b ;  /* 0x0000000a09247211 */ /* 0x000fe200078fdaff */
[----:B------:R-:W-:Y:S01]  /*05a0*/  IMAD.HI R4, R4, 0x5397829d, RZ ;  /* 0x5397829d04047827 */ /* 0x000fe200078e02ff */
[----:B------:R-:W-:-:S02]  /*05b0*/  SHF.R.U32.HI R6, RZ, 0x1f, R13 ;  /* 0x0000001fff067819 */ /* 0x000fc4000001160d */
[C---:B------:R-:W-:Y:S02]  /*05c0*/  IADD3 R5, R3.reuse, 0x7e0, RZ ;  /* 0x000007e003057810 */ /* 0x040fe40007ffe0ff */
[----:B------:R-:W-:Y:S02]  /*05d0*/  IADD3 R10, R3, 0x8c0, RZ ;  /* 0x000008c0030a7810 */ /* 0x000fe40007ffe0ff */
[----:B------:R-:W-:Y:S01]  /*05e0*/  LEA.HI.SX32 R40, R13, R6, 0x1b ;  /* 0x000000060d287211 */ /* 0x000fe200078fdaff */
[----:B------:R-:W-:Y:S01]  /*05f0*/  IMAD.HI R6, R5, 0x5397829d, RZ ;  /* 0x5397829d05067827 */ /* 0x000fe200078e02ff */
[C---:B------:R-:W-:Y:S02]  /*0600*/  IADD3 R7, R3.reuse, 0x850, RZ ;  /* 0x0000085003077810 */ /* 0x040fe40007ffe0ff */
[----:B------:R-:W-:Y:S01]  /*0610*/  IADD3 R13, R3, 0x9a0, RZ ;  /* 0x000009a0030d7810 */ /* 0x000fe20007ffe0ff */
[----:B------:R-:W-:Y:S01]  /*0620*/  IMAD.HI R11, R10, 0x5397829d, RZ ;  /* 0x5397829d0a0b7827 */ /* 0x000fe200078e02ff */
[----:B------:R-:W-:-:S02]  /*0630*/  SHF.R.U32.HI R5, RZ, 0x1f, R4 ;  /* 0x0000001fff057819 */ /* 0x000fc40000011604 */
[----:B------:R-:W-:Y:S01]  /*0640*/  IADD3 R17, R76, 0x4, RZ ;  /* 0x000000044c117810 */ /* 0x000fe20007ffe0ff */
[----:B------:R-:W-:Y:S01]  /*0650*/  IMAD.HI R9, R7, 0x5397829d, RZ ;  /* 0x5397829d07097827 */ /* 0x000fe200078e02ff */
[----:B------:R-:W-:Y:S02]  /*0660*/  LEA.HI.SX32 R42, R4, R5, 0x1b ;  /* 0x00000005042a7211 */ /* 0x000fe400078fdaff */
[----:B------:R-:W-:Y:S01]  /*0670*/  SHF.R.U32.HI R7, RZ, 0x1f, R6 ;  /* 0x0000001fff077819 */ /* 0x000fe20000011606 */
[----:B------:R-:W-:Y:S01]  /*0680*/  IMAD.HI R13, R13, 0x5397829d, RZ ;  /* 0x5397829d0d0d7827 */ /* 0x000fe200078e02ff */
[----:B------:R-:W-:Y:S02]  /*0690*/  SHF.R.U32.HI R4, RZ, 0x1f, R11 ;  /* 0x0000001fff047819 */ /* 0x000fe4000001160b */
[----:B------:R-:W-:Y:S02]  /*06a0*/  IADD3 R5, R3, 0xa10, RZ ;  /* 0x00000a1003057810 */ /* 0x000fe40007ffe0ff */
[----:B------:R-:W-:-:S02]  /*06b0*/  LEA.HI.SX32 R44, R6, R7, 0x1b ;  /* 0x00000007062c7211 */ /* 0x000fc400078fdaff */
[----:B------:R-:W-:Y:S01]  /*06c0*/  LEA.HI.SX32 R48, R11, R4, 0x1b ;  /* 0x000000040b307211 */ /* 0x000fe200078fdaff */
[----:B------:R-:W-:Y:S01]  /*06d0*/  IMAD.HI R5, R5, 0x5397829d, RZ ;  /* 0x5397829d05057827 */ /* 0x000fe200078e02ff */
[----:B------:R-:W-:Y:S02]  /*06e0*/  SHF.R.U32.HI R6, RZ, 0x1f, R13 ;  /* 0x0000001fff067819 */ /* 0x000fe4000001160d */
[C---:B------:R-:W-:Y:S02]  /*06f0*/  IADD3 R4, R3.reuse, 0xa80, RZ ;  /* 0x00000a8003047810 */ /* 0x040fe40007ffe0ff */
[----:B------:R-:W-:Y:S02]  /*0700*/  SHF.R.U32.HI R10, RZ, 0x1f, R9 ;  /* 0x0000001fff0a7819 */ /* 0x000fe40000011609 */
[----:B------:R-:W-:Y:S02]  /*0710*/  IADD3 R7, R3, 0xaf0, RZ ;  /* 0x00000af003077810 */ /* 0x000fe40007ffe0ff */
[----:B------:R-:W-:Y:S01]  /*0720*/  LEA.HI.SX32 R50, R13, R6, 0x1b ;  /* 0x000000060d327211 */ /* 0x000fe200078fdaff */
[----:B------:R-:W-:Y:S01]  /*0730*/  IMAD.HI R6, R4, 0x5397829d, RZ ;  /* 0x5397829d04067827 */ /* 0x000fe200078e02ff */
[----:B------:R-:W-:-:S02]  /*0740*/  LEA.HI.SX32 R46, R9, R10, 0x1b ;  /* 0x0000000a092e7211 */ /* 0x000fc400078fdaff */
[----:B------:R-:W-:Y:S01]  /*0750*/  IADD3 R11, R3, 0xbd0, RZ ;  /* 0x00000bd0030b7810 */ /* 0x000fe20007ffe0ff */
        /* <DEDUP_REMOVED lines=8> */
[----:B------:R-:W-:Y:S02]  /*07e0*/  LEA.HI.SX32 R54, R6, R7, 0x1b ;  /* 0x0000000706367211 */ /* 0x000fe400078fdaff */
[----:B------:R-:W-:Y:S02]  /*07f0*/  LEA.HI.SX32 R56, R9, R4, 0x1b ;  /* 0x0000000409387211 */ /* 0x000fe400078fdaff */
[----:B------:R-:W-:Y:S02]  /*0800*/  SHF.R.U32.HI R6, RZ, 0x1f, R11 ;  /* 0x0000001fff067819 */ /* 0x000fe4000001160b */
[----:B------:R-:W-:Y:S02]  /*0810*/  SHF.L.U32 R4, R3, 0x3, RZ ;  /* 0x0000000303047819 */ /* 0x000fe400000006ff */
[----:B------:R-:W-:Y:S02]  /*0820*/  SHF.R.U32.HI R5, RZ, 0x1f, R10 ;  /* 0x0000001fff057819 */ /* 0x000fe4000001160a */
[----:B------:R-:W-:Y:S01]  /*0830*/  LEA.HI.SX32 R60, R11, R6, 0x1b ;  /* 0x000000060b3c7211 */ /* 0x000fe200078fdaff */
[----:B------:R-:W-:Y:S01]  /*0840*/  IMAD R11, R8, 0xc40, R59 ;  /* 0x00000c40080b7824 */ /* 0x000fe200078e023b */
[----:B------:R-:W-:-:S02]  /*0850*/  IADD3 R9, R4, 0x1880, RZ ;  /* 0x0000188004097810 */ /* 0x000fc40007ffe0ff */
[C---:B------:R-:W-:Y:S02]  /*0860*/  IADD3 R6, R4.reuse, 0xa80, RZ ;  /* 0x00000a8004067810 */ /* 0x040fe40007ffe0ff */
[----:B------:R-:W-:Y:S02]  /*0870*/  IADD3 R7, R4, 0x1180, RZ ;  /* 0x0000118004077810 */ /* 0x000fe40007ffe0ff */
[----:B------:R-:W-:Y:S02]  /*0880*/  LEA.HI.SX32 R58, R10, R5, 0x1b ;  /* 0x000000050a3a7211 */ /* 0x000fe400078fdaff */
[----:B------:R-:W-:Y:S02]  /*0890*/  LOP3.LUT R10, R0, 0x3, RZ, 0xc0, !PT ;  /* 0x00000003000a7812 */ /* 0x000fe400078ec0ff */
[----:B------:R-:W-:Y:S02]  /*08a0*/  IADD3 R5, R4, 0x380, RZ ;  /* 0x0000038004057810 */ /* 0x000fe40007ffe0ff */
[----:B------:R-:W-:Y:S01]  /*08b0*/  LOP3.LUT R62, R9, 0xffffff00, RZ, 0xc0, !PT ;  /* 0xffffff00093e7812 */ /* 0x000fe200078ec0ff */
[----:B------:R-:W-:Y:S01]  /*08c0*/  IMAD R9, R8, -0x62, R3 ;  /* 0xffffff9e08097824 */ /* 0x000fe200078e0203 */
[----:B------:R-:W-:Y:S01]  /*08d0*/  LOP3.LUT R6, R6, 0xffffff00, RZ, 0xc0, !PT ;  /* 0xffffff0006067812 */ /* 0x000fe200078ec0ff */
[C---:B------:R-:W-:Y:S01]  /*08e0*/  IMAD R13, R10.reuse, 0xe, R59 ;  /* 0x0000000e0a0d7824 */ /* 0x040fe200078e023b */
[----:B------:R-:W-:Y:S01]  /*08f0*/  LOP3.LUT R20, R7, 0xffffff00, RZ, 0xc0, !PT ;  /* 0xffffff0007147812 */ /* 0x000fe200078ec0ff */
[----:B------:R-:W-:Y:S01]  /*0900*/  IMAD R23, R10, 0xe, R11 ;  /* 0x0000000e0a177824 */ /* 0x000fe200078e020b */
[----:B------:R-:W-:Y:S01]  /*0910*/  MOV R8, RZ ;  /* 0x000000ff00087202 */ /* 0x000fe20000000f00 */
[--C-:B------:R-:W-:Y:S01]  /*0920*/  IMAD R29, R16, 0xc40, R13.reuse ;  /* 0x00000c40101d7824 */ /* 0x100fe200078e020d */
[----:B------:R-:W-:Y:S01]  /*0930*/  LOP3.LUT R4, R5, 0xffffff00, RZ, 0xc0, !PT ;  /* 0xffffff0005047812 */ /* 0x000fe200078ec0ff */
[----:B------:R-:W-:Y:S01]  /*0940*/  HFMA2.MMA R16, -RZ, RZ, 0, 0 ;  /* 0x00000000ff107435 */ /* 0x000fe200000001ff */
[C---:B------:R-:W-:Y:S01]  /*0950*/  IADD3 R5, R15.reuse, R6, RZ ;  /* 0x000000060f057210 */ /* 0x040fe20007ffe0ff */
[----:B------:R-:W-:Y:S01]  /*0960*/  IMAD R33, R22, 0xc40, R13 ;  /* 0x00000c4016217824 */ /* 0x000fe200078e020d */
[----:B------:R-:W-:Y:S01]  /*0970*/  IADD3 R6, R15, R20, RZ ;  /* 0x000000140f067210 */ /* 0x000fe20007ffe0ff */
[----:B------:R-:W-:Y:S01]  /*0980*/  IMAD.HI R20, R9, -0x6db6db6d, R8 ;  /* 0x9249249309147827 */ /* 0x000fe200078e0208 */
[----:B------:R-:W-:Y:S01]  /*0990*/  IADD3 R9, R76, 0x2, RZ ;  /* 0x000000024c097810 */ /* 0x000fe20007ffe0ff */
[----:B------:R-:W-:Y:S01]  /*09a0*/  HFMA2.MMA R10, -RZ, RZ, 0, 0 ;  /* 0x00000000ff0a7435 */ /* 0x000fe200000001ff */
[----:B------:R-:W-:Y:S01]  /*09b0*/  IADD3 R4, R4, R15, RZ ;  /* 0x0000000f04047210 */ /* 0x000fe20007ffe0ff */
[----:B------:R-:W-:Y:S01]  /*09c0*/  IMAD R25, R12, 0xc40, R13 ;  /* 0x00000c400c197824 */ /* 0x000fe200078e020d */
[----:B------:R-:W-:Y:S01]  /*09d0*/  HFMA2.MMA R12, -RZ, RZ, 0, 0 ;  /* 0x00000000ff0c7435 */ /* 0x000fe200000001ff */
[----:B------:R-:W-:Y:S01]  /*09e0*/  IMAD.HI R22, R9, -0x6db6db6d, R8 ;  /* 0x9249249309167827 */ /* 0x000fe200078e0208 */
[----:B------:R-:W-:-:S02]  /*09f0*/  LOP3.LUT R8, R0, 0x1f, RZ, 0xc0, !PT ;  /* 0x0000001f00087812 */ /* 0x000fc400078ec0ff */
[----:B------:R-:W-:Y:S01]  /*0a00*/  IADD3 R7, R15, R62, RZ ;  /* 0x0000003e0f077210 */ /* 0x000fe20007ffe0ff */
[--C-:B------:R-:W-:Y:S01]  /*0a10*/  IMAD R27, R14, 0xc40, R13.reuse ;  /* 0x00000c400e1b7824 */ /* 0x100fe200078e020d */
[----:B------:R-:W-:Y:S01]  /*0a20*/  IADD3 R19, R76, 0x3, RZ ;  /* 0x000000034c137810 */ /* 0x000fe20007ffe0ff */
[--C-:B------:R-:W-:Y:S01]  /*0a30*/  IMAD R31, R18, 0xc40, R13.reuse ;  /* 0x00000c40121f7824 */ /* 0x100fe200078e020d */
[----:B------:R-:W-:Y:S01]  /*0a40*/  MOV R18, RZ ;  /* 0x000000ff00127202 */ /* 0x000fe20000000f00 */
[--C-:B------:R-:W-:Y:S01]  /*0a50*/  IMAD R35, R24, 0xc40, R13.reuse ;  /* 0x00000c4018237824 */ /* 0x100fe200078e020d */
[----:B------:R-:W-:Y:S01]  /*0a60*/  IADD3 R15, R76, 0x5, RZ ;  /* 0x000000054c0f7810 */ /* 0x000fe20007ffe0ff */
[--C-:B------:R-:W-:Y:S01]  /*0a70*/  IMAD R37, R26, 0xc40, R13.reuse ;  /* 0x00000c401a257824 */ /* 0x100fe200078e020d */
[----:B------:R-:W-:Y:S01]  /*0a80*/  SHF.R.U32.HI R8, RZ, 0x2, R8 ;  /* 0x00000002ff087819 */ /* 0x000fe20000011608 */
[--C-:B------:R-:W-:Y:S01]  /*0a90*/  IMAD R39, R28, 0xc40, R13.reuse ;  /* 0x00000c401c277824 */ /* 0x100fe200078e020d */
[----:B------:R-:W-:Y:S01]  /*0aa0*/  MOV R14, RZ ;  /* 0x000000ff000e7202 */ /* 0x000fe20000000f00 */
[--C-:B------:R-:W-:Y:S01]  /*0ab0*/  IMAD R41, R30, 0xc40, R13.reuse ;  /* 0x00000c401e297824 */ /* 0x100fe200078e020d */
[----:B------:R-:W-:Y:S01]  /*0ac0*/  SHF.R.U32.HI R21, RZ, 0x1f, R20 ;  /* 0x0000001fff157819 */ /* 0x000fe20000011614 */
[--C-:B------:R-:W-:Y:S01]  /*0ad0*/  IMAD R43, R32, 0xc40, R13.reuse ;  /* 0x00000c40202b7824 */ /* 0x100fe200078e020d */
[----:B------:R-:W-:Y:S01]  /*0ae0*/  IADD3 R11, R76, 0x1, RZ ;  /* 0x000000014c0b7810 */ /* 0x000fe20007ffe0ff */
[--C-:B------:R-:W-:Y:S01]  /*0af0*/  IMAD R45, R34, 0xc40, R13.reuse ;  /* 0x00000c40222d7824 */ /* 0x100fe200078e020d */
[----:B------:R-:W-:Y:S01]  /*0b00*/  LEA.HI.SX32 R21, R20, R21, 0x1d ;  /* 0x0000001514157211 */ /* 0x000fe200078feaff */
[----:B------:R-:W-:-:S02]  /*0b10*/  IMAD R47, R36, 0xc40, R13 ;  /* 0x00000c40242f7824 */ /* 0x000fc400078e020d */
[--C-:B------:R-:W-:Y:S02]  /*0b20*/  IMAD R49, R38, 0xc40, R13.reuse ;  /* 0x00000c4026317824 */ /* 0x100fe400078e020d */
[--C-:B------:R-:W-:Y:S02]  /*0b30*/  IMAD R51, R40, 0xc40, R13.reuse ;  /* 0x00000c4028337824 */ /* 0x100fe400078e020d */
[--C-:B------:R-:W-:Y:S02]  /*0b40*/  IMAD R53, R42, 0xc40, R13.reuse ;  /* 0x00000c402a357824 */ /* 0x100fe400078e020d */
[--C-:B------:R-:W-:Y:S02]  /*0b50*/  IMAD R55, R44, 0xc40, R13.reuse ;  /* 0x00000c402c377824 */ /* 0x100fe400078e020d */
[--C-:B------:R-:W-:Y:S02]  /*0b60*/  IMAD R57, R46, 0xc40, R13.reuse ;  /* 0x00000c402e397824 */ /* 0x100fe400078e020d */
[----:B------:R-:W-:-:S02]  /*0b70*/  IMAD R61, R48, 0xc40, R13 ;  /* 0x00000c40303d7824 */ /* 0x000fc400078e020d */
[--C-:B------:R-:W-:Y:S02]  /*0b80*/  IMAD R63, R50, 0xc40, R13.reuse ;  /* 0x00000c40323f7824 */ /* 0x100fe400078e020d */
[--C-:B------:R-:W-:Y:S02]  /*0b90*/  IMAD R65, R52, 0xc40, R13.reuse ;  /* 0x00000c4034417824 */ /* 0x100fe400078e020d */
[--C-:B------:R-:W-:Y:S02]  /*0ba0*/  IMAD R67, R54, 0xc40, R13.reuse ;  /* 0x00000c4036437824 */ /* 0x100fe400078e020d */
[--C-:B------:R-:W-:Y:S02]  /*0bb0*/  IMAD R69, R56, 0xc40, R13.reuse ;  /* 0x00000c4038457824 */ /* 0x100fe400078e020d */
[--C-:B------:R-:W-:Y:S02]  /*0bc0*/  IMAD R71, R58, 0xc40, R13.reuse ;  /* 0x00000c403a477824 */ /* 0x100fe400078e020d */
[----:B------:R-:W-:Y:S01]  /*0bd0*/  IMAD R73, R60, 0xc40, R13 ;  /* 0x00000c403c497824 */ /* 0x000fe200078e020d */
[----:B------:R-:W-:Y:S01]  /*0be0*/  IADD3 R13, R76, 0x6, RZ ;  /* 0x000000064c0d7810 */ /* 0x000fe20007ffe0ff */
[----:B------:R-:W-:-:S04]  /*0bf0*/  IMAD.HI R16, R17, -0x6db6db6d, R16 ;  /* 0x9249249311107827 */ /* 0x000fc800078e0210 */
[----:B------:R-:W-:-:S04]  /*0c00*/  IMAD.HI R18, R19, -0x6db6db6d, R18 ;  /* 0x9249249313127827 */ /* 0x000fc800078e0212 */
[----:B------:R-:W-:-:S04]  /*0c10*/  IMAD.HI R14, R15, -0x6db6db6d, R14 ;  /* 0x924924930f0e7827 */ /* 0x000fc800078e020e */
[----:B------:R-:W-:Y:S02]  /*0c20*/  IMAD R74, R8, 0x188, R23 ;  /* 0x00000188084a7824 */ /* 0x000fe400078e0217 */
[----:B------:R-:W-:-:S04]  /*0c30*/  IMAD.HI R10, R11, -0x6db6db6d, R10 ;  /* 0x924924930b0a7827 */ /* 0x000fc800078e020a */
[----:B------:R-:W-:Y:S01]  /*0c40*/  IMAD.HI R12, R13, -0x6db6db6d, R12 ;  /* 0x924924930d0c7827 */ /* 0x000fe200078e020c */
[----:B------:R-:W-:-:S03]  /*0c50*/  SHF.R.U32.HI R23, RZ, 0x1f, R10 ;  /* 0x0000001fff177819 */ /* 0x000fc6000001160a */
[C---:B------:R-:W-:Y:S01]  /*0c60*/  IMAD R70, R8.reuse, 0x188, R27 ;  /* 0x0000018808467824 */ /* 0x040fe200078e021b */
[----:B------:R-:W-:Y:S01]  /*0c70*/  SHF.R.U32.HI R27, RZ, 0x1f, R16 ;  /* 0x0000001fff1b7819 */ /* 0x000fe20000011610 */
[C---:B------:R-:W-:Y:S01]  /*0c80*/  IMAD R68, R8.reuse, 0x188, R29 ;  /* 0x0000018808447824 */ /* 0x040fe200078e021d */
[----:B------:R-:W-:Y:S01]  /*0c90*/  SHF.R.U32.HI R29, RZ, 0x1f, R14 ;  /* 0x0000001fff1d7819 */ /* 0x000fe2000001160e */
[----:B------:R-:W-:Y:S01]  /*0ca0*/  IMAD R74, R21, 0x38, R74 ;  /* 0x00000038154a7824 */ /* 0x000fe200078e024a */
[----:B------:R-:W-:Y:S01]  /*0cb0*/  SHF.R.U32.HI R21, RZ, 0x1f, R18 ;  /* 0x0000001fff157819 */ /* 0x000fe20000011612 */
[C---:B------:R-:W-:Y:S01]  /*0cc0*/  IMAD R72, R8.reuse, 0x188, R25 ;  /* 0x0000018808487824 */ /* 0x040fe200078e0219 */
[----:B------:R-:W-:Y:S01]  /*0cd0*/  SHF.R.U32.HI R25, RZ, 0x1f, R22 ;  /* 0x0000001fff197819 */ /* 0x000fe20000011616 */
[C---:B------:R-:W-:Y:S01]  /*0ce0*/  IMAD R64, R8.reuse, 0x188, R33 ;  /* 0x0000018808407824 */ /* 0x040fe200078e0221 */
[----:B------:R-:W-:Y:S01]  /*0cf0*/  SHF.R.U32.HI R33, RZ, 0x1f, R12 ;  /* 0x0000001fff217819 */ /* 0x000fe2000001160c */
[----:B------:R-:W-:Y:S01]  /*0d00*/  IMAD R31, R8, 0x188, R31 ;  /* 0x00000188081f7824 */ /* 0x000fe200078e021f */
[----:B------:R-:W-:Y:S01]  /*0d10*/  LEA.HI.SX32 R27, R16, R27, 0x1e ;  /* 0x0000001b101b7211 */ /* 0x000fe200078ff2ff */
[----:B------:R-:W-:Y:S01]  /*0d20*/  IMAD R43, R8, 0x188, R43 ;  /* 0x00000188082b7824 */ /* 0x000fe200078e022b */
[----:B------:R-:W-:Y:S01]  /*0d30*/  LEA.HI.SX32 R21, R18, R21, 0x1e ;  /* 0x0000001512157211 */ /* 0x000fe200078ff2ff */
[----:B------:R-:W-:Y:S01]  /*0d40*/  IMAD R55, R8, 0x188, R55 ;  /* 0x0000018808377824 */ /* 0x000fe200078e0237 */
[----:B------:R-:W-:Y:S01]  /*0d50*/  LEA.HI.SX32 R29, R14, R29, 0x1e ;  /* 0x0000001d0e1d7211 */ /* 0x000fe200078ff2ff */
[----:B------:R-:W-:Y:S01]  /*0d60*/  IMAD R16, R27, -0x7, R17 ;  /* 0xfffffff91b107824 */ /* 0x000fe200078e0211 */
[----:B------:R-:W-:Y:S01]  /*0d70*/  LEA.HI.SX32 R23, R10, R23, 0x1e ;  /* 0x000000170a177211 */ /* 0x000fe200078ff2ff */
[----:B------:R-:W-:Y:S01]  /*0d80*/  IMAD R69, R8, 0x188, R69 ;  /* 0x0000018808457824 */ /* 0x000fe200078e0245 */
[----:B------:R-:W-:Y:S01]  /*0d90*/  LEA.HI.SX32 R25, R22, R25, 0x1e ;  /* 0x0000001916197211 */ /* 0x000fe200078ff2ff */
[----:B------:R-:W-:Y:S01]  /*0da0*/  IMAD R56, R8, 0x188, R41 ;  /* 0x0000018808387824 */ /* 0x000fe200078e0229 */
[----:B------:R-:W-:Y:S01]  /*0db0*/  LEA.HI.SX32 R33, R12, R33, 0x1e ;  /* 0x000000210c217211 */ /* 0x000fe200078ff2ff */
[C---:B------:R-:W-:Y:S01]  /*0dc0*/  IMAD R20, R8.reuse, 0x188, R45 ;  /* 0x0000018808147824 */ /* 0x040fe200078e022d */
[----:B------:R-:W-:Y:S01]  /*0dd0*/  MOV R45, RZ ;  /* 0x000000ff002d7202 */ /* 0x000fe20000000f00 */
[C---:B------:R-:W-:Y:S01]  /*0de0*/  IMAD R30, R8.reuse, 0x188, R53 ;  /* 0x00000188081e7824 */ /* 0x040fe200078e0235 */
[----:B------:R-:W-:Y:S01]  /*0df0*/  MOV R53, RZ ;  /* 0x000000ff00357202 */ /* 0x000fe20000000f00 */
[----:B------:R-:W-:Y:S01]  /*0e00*/  IMAD R40, R8, 0x188, R67 ;  /* 0x0000018808287824 */ /* 0x000fe200078e0243 */
[----:B------:R-:W-:Y:S01]  /*0e10*/  HFMA2.MMA R67, -RZ, RZ, 0, 0 ;  /* 0x00000000ff437435 */ /* 0x000fe200000001ff */
[----:B------:R-:W-:Y:S01]  /*0e20*/  IMAD R21, R21, -0x7, R19 ;  /* 0xfffffff915157824 */ /* 0x000fe200078e0213 */
[----:B------:R-:W-:Y:S01]  /*0e30*/  MOV R41, RZ ;  /* 0x000000ff00297202 */ /* 0x000fe20000000f00 */
[----:B------:R-:W-:-:S02]  /*0e40*/  IMAD R29, R29, -0x7, R15 ;  /* 0xfffffff91d1d7824 */ /* 0x000fc400078e020f */
[C---:B------:R-:W-:Y:S02]  /*0e50*/  IMAD R62, R8.reuse, 0x188, R35 ;  /* 0x00000188083e7824 */ /* 0x040fe400078e0223 */
[C---:B------:R-:W-:Y:S02]  /*0e60*/  IMAD R60, R8.reuse, 0x188, R37 ;  /* 0x00000188083c7824 */ /* 0x040fe400078e0225 */
[C---:B------:R-:W-:Y:S02]  /*0e70*/  IMAD R58, R8.reuse, 0x188, R39 ;  /* 0x00000188083a7824 */ /* 0x040fe400078e0227 */
[C---:B------:R-:W-:Y:S01]  /*0e80*/  IMAD R24, R8.reuse, 0x188, R47 ;  /* 0x0000018808187824 */ /* 0x040fe200078e022f */
[----:B------:R-:W-:Y:S01]  /*0e90*/  MOV R47, RZ ;  /* 0x000000ff002f7202 */ /* 0x000fe20000000f00 */
[C---:B------:R-:W-:Y:S01]  /*0ea0*/  IMAD R26, R8.reuse, 0x188, R49 ;  /* 0x00000188081a7824 */ /* 0x040fe200078e0231 */
[----:B------:R-:W-:Y:S01]  /*0eb0*/  MOV R49, RZ ;  /* 0x000000ff00317202 */ /* 0x000fe20000000f00 */
[C---:B------:R-:W-:Y:S01]  /*0ec0*/  IMAD R28, R8.reuse, 0x188, R51 ;  /* 0x00000188081c7824 */ /* 0x040fe200078e0233 */
[----:B------:R-:W-:Y:S01]  /*0ed0*/  MOV R51, RZ ;  /* 0x000000ff00337202 */ /* 0x000fe20000000f00 */
[C---:B------:R-:W-:Y:S01]  /*0ee0*/  IMAD R32, R8.reuse, 0x188, R57 ;  /* 0x0000018808207824 */ /* 0x040fe200078e0239 */
[----:B------:R-:W-:Y:S01]  /*0ef0*/  MOV R57, RZ ;  /* 0x000000ff00397202 */ /* 0x000fe20000000f00 */
[----:B------:R-:W-:-:S02]  /*0f00*/  IMAD R34, R8, 0x188, R61 ;  /* 0x0000018808227824 */ /* 0x000fc400078e023d */
[C---:B------:R-:W-:Y:S01]  /*0f10*/  IMAD R36, R8.reuse, 0x188, R63 ;  /* 0x0000018808247824 */ /* 0x040fe200078e023f */
[----:B------:R-:W-:Y:S01]  /*0f20*/  HFMA2.MMA R63, -RZ, RZ, 0, 0 ;  /* 0x00000000ff3f7435 */ /* 0x000fe200000001ff */
[C---:B------:R-:W-:Y:S01]  /*0f30*/  IMAD R38, R8.reuse, 0x188, R65 ;  /* 0x0000018808267824 */ /* 0x040fe200078e0241 */
[----:B------:R-:W-:Y:S01]  /*0f40*/  HFMA2.MMA R65, -RZ, RZ, 0, 0 ;  /* 0x00000000ff417435 */ /* 0x000fe200000001ff */
[C---:B------:R-:W-:Y:S01]  /*0f50*/  IMAD R42, R8.reuse, 0x188, R71 ;  /* 0x00000188082a7824 */ /* 0x040fe200078e0247 */
[----:B------:R-:W-:Y:S01]  /*0f60*/  HFMA2.MMA R71, -RZ, RZ, 0, 0 ;  /* 0x00000000ff477435 */ /* 0x000fe200000001ff */
[----:B------:R-:W-:Y:S01]  /*0f70*/  IMAD R44, R8, 0x188, R73 ;  /* 0x00000188082c7824 */ /* 0x000fe200078e0249 */
[----:B------:R-:W-:Y:S01]  /*0f80*/  HFMA2.MMA R73, -RZ, RZ, 0, 0 ;  /* 0x00000000ff497435 */ /* 0x000fe200000001ff */
[----:B------:R-:W-:Y:S02]  /*0f90*/  IMAD R23, R23, -0x7, R11 ;  /* 0xfffffff917177824 */ /* 0x000fe400078e020b */
[----:B------:R-:W-:-:S02]  /*0fa0*/  IMAD R25, R25, -0x7, R9 ;  /* 0xfffffff919197824 */ /* 0x000fc400078e0209 */
[----:B------:R-:W-:Y:S02]  /*0fb0*/  IMAD R33, R33, -0x7, R13 ;  /* 0xfffffff921217824 */ /* 0x000fe400078e020d */
[C---:B------:R-:W-:Y:S02]  /*0fc0*/  IMAD R66, R16.reuse, 0x38, R31 ;  /* 0x0000003810427824 */ /* 0x040fe400078e021f */
[C---:B------:R-:W-:Y:S01]  /*0fd0*/  IMAD R14, R16.reuse, 0x38, R43 ;  /* 0x00000038100e7824 */ /* 0x040fe200078e022b */
[----:B------:R-:W-:Y:S01]  /*0fe0*/  MOV R43, RZ ;  /* 0x000000ff002b7202 */ /* 0x000fe20000000f00 */
[C---:B------:R-:W-:Y:S01]  /*0ff0*/  IMAD R15, R16.reuse, 0x38, R55 ;  /* 0x00000038100f7824 */ /* 0x040fe200078e0237 */
[----:B------:R-:W-:Y:S01]  /*1000*/  HFMA2.MMA R55, -RZ, RZ, 0, 0 ;  /* 0x00000000ff377435 */ /* 0x000fe200000001ff */
[----:B------:R-:W-:Y:S01]  /*1010*/  IMAD R16, R16, 0x38, R69 ;  /* 0x0000003810107824 */ /* 0x000fe200078e0245 */
[----:B------:R-:W-:Y:S01]  /*1020*/  HFMA2.MMA R69, -RZ, RZ, 0, 0 ;  /* 0x00000000ff457435 */ /* 0x000fe200000001ff */
[----:B------:R-:W-:-:S02]  /*1030*/  IMAD R68, R21, 0x38, R68 ;  /* 0x0000003815447824 */ /* 0x000fc400078e0244 */
[C---:B------:R-:W-:Y:S02]  /*1040*/  IMAD R56, R21.reuse, 0x38, R56 ;  /* 0x0000003815387824 */ /* 0x040fe400078e0238 */
[C---:B------:R-:W-:Y:S02]  /*1050*/  IMAD R12, R21.reuse, 0x38, R30 ;  /* 0x00000038150c7824 */ /* 0x040fe400078e021e */
[----:B------:R-:W-:Y:S02]  /*1060*/  IMAD R13, R21, 0x38, R40 ;  /* 0x00000038150d7824 */ /* 0x000fe400078e0228 */
[----:B------:R-:W-:Y:S02]  /*1070*/  IMAD R17, R29, 0x38, R20 ;  /* 0x000000381d117824 */ /* 0x000fe400078e0214 */
[C---:B------:R-:W-:Y:S02]  /*1080*/  IMAD R72, R23.reuse, 0x38, R72 ;  /* 0x0000003817487824 */ /* 0x040fe400078e0248 */
[----:B------:R-:W-:-:S02]  /*1090*/  IMAD R60, R23, 0x38, R60 ;  /* 0x00000038173c7824 */ /* 0x000fc400078e023c */
[C---:B------:R-:W-:Y:S02]  /*10a0*/  IMAD R8, R23.reuse, 0x38, R26 ;  /* 0x0000003817087824 */ /* 0x040fe400078e021a */
[----:B------:R-:W-:Y:S02]  /*10b0*/  IMAD R9, R23, 0x38, R36 ;  /* 0x0000003817097824 */ /* 0x000fe400078e0224 */
[C---:B------:R-:W-:Y:S02]  /*10c0*/  IMAD R70, R25.reuse, 0x38, R70 ;  /* 0x0000003819467824 */ /* 0x040fe400078e0246 */
[C---:B------:R-:W-:Y:S02]  /*10d0*/  IMAD R58, R25.reuse, 0x38, R58 ;  /* 0x00000038193a7824 */ /* 0x040fe400078e023a */
[C---:B------:R-:W-:Y:S02]  /*10e0*/  IMAD R10, R25.reuse, 0x38, R28 ;  /* 0x00000038190a7824 */ /* 0x040fe400078e021c */
[----:B------:R-:W-:-:S02]  /*10f0*/  IMAD R11, R25, 0x38, R38 ;  /* 0x00000038190b7824 */ /* 0x000fc400078e0226 */
[C---:B------:R-:W-:Y:S02]  /*1100*/  IMAD R64, R29.reuse, 0x38, R64 ;  /* 0x000000381d407824 */ /* 0x040fe400078e0240 */
[C---:B------:R-:W-:Y:S02]  /*1110*/  IMAD R18, R29.reuse, 0x38, R32 ;  /* 0x000000381d127824 */ /* 0x040fe400078e0220 */
[----:B------:R-:W-:Y:S02]  /*1120*/  IMAD R19, R29, 0x38, R42 ;  /* 0x000000381d137824 */ /* 0x000fe400078e022a */
[C---:B------:R-:W-:Y:S02]  /*1130*/  IMAD R62, R33.reuse, 0x38, R62 ;  /* 0x00000038213e7824 */ /* 0x040fe400078e023e */
[C---:B------:R-:W-:Y:S02]  /*1140*/  IMAD R20, R33.reuse, 0x38, R24 ;  /* 0x0000003821147824 */ /* 0x040fe400078e0218 */
[----:B------:R-:W-:-:S02]  /*1150*/  IMAD R21, R33, 0x38, R34 ;  /* 0x0000003821157824 */ /* 0x000fc400078e0222 */
[----:B------:R-:W-:-:S02]  /*1160*/  IMAD R22, R33, 0x38, R44 ;  /* 0x0000003821167824 */ /* 0x000fc400078e022c */
.L_x_1:
[----:B------:R-:W-:Y:S01]  /*1170*/  MOV R23, 0x4 ;  /* 0x0000000400177802 */ /* 0x000fe20000000f00 */
[C---:B------:R-:W-:Y:S01]  /*1180*/  IMAD R24, R57.reuse, 0x18800, R74 ;  /* 0x0001880039187824 */ /* 0x040fe200078e024a */
[C---:B------:R-:W-:Y:S01]  /*1190*/  LEA R28, R57.reuse, R2, 0x5 ;  /* 0x00000002391c7211 */ /* 0x040fe200078e28ff */
[C---:B------:R-:W-:Y:S02]  /*11a0*/  IMAD R30, R57.reuse, 0x18800, R70 ;  /* 0x00018800391e7824 */ /* 0x040fe400078e0246 */
[C---:B------:R-:W-:Y:S02]  /*11b0*/  IMAD R32, R57.reuse, 0x18800, R68 ;  /* 0x0001880039207824 */ /* 0x040fe400078e0244 */
[C---:B------:R-:W-:Y:S02]  /*11c0*/  IMAD R26, R57.reuse, 0x18800, R72 ;  /* 0x00018800391a7824 */ /* 0x040fe400078e0248 */
[C---:B------:R-:W-:Y:S02]  /*11d0*/  IMAD R34, R57.reuse, 0x18800, R66 ;  /* 0x0001880039227824 */ /* 0x040fe400078e0242 */
[----:B------:R-:W-:-:S02]  /*11e0*/  IMAD R36, R57, 0x18800, R64 ;  /* 0x0001880039247824 */ /* 0x000fc400078e0240 */
[----:B------:R-:W-:Y:S01]  /*11f0*/  IMAD R88, R57, 0x18800, R58 ;  /* 0x0001880039587824 */ /* 0x000fe200078e023a */
[----:B------:R-:W-:Y:S01]  /*1200*/  ISETP.GT.AND P0, PT, R3, 0xf, PT ;  /* 0x0000000f0300780c */ /* 0x000fe20003f04270 */
[-C--:B------:R-:W-:Y:S01]  /*1210*/  IMAD.WIDE R28, R28, R23.reuse, c[0x0][0x168] ;  /* 0x00005a001c1c7625 */ /* 0x080fe200078e0217 */
[----:B------:R-:W-:Y:S06]  /*1220*/  BAR.SYNC 0x0 ;  /* 0x0000000000007b1d */ /* 0x000fec0000000000 */
[-C--:B------:R-:W-:Y:S01]  /*1230*/  IMAD.WIDE R24, R24, R23.reuse, c[0x0][0x160] ;  /* 0x0000580018187625 */ /* 0x080fe200078e0217 */
[----:B------:R0:W2:Y:S04]  /*1240*/  LDG.E.CONSTANT R38, [R28.64] ;  /* 0x000000041c267981 */ /* 0x0000a8000c1e9900 */
[----:B------:R0:W3:Y:S01]  /*1250*/  LDG.E.CONSTANT R44, [R28.64+0x1c00] ;  /* 0x001c00041c2c7981 */ /* 0x0000e2000c1e9900 */
[----:B------:R-:W-:-:S03]  /*1260*/  IMAD.WIDE R26, R26, R23, c[0x0][0x160] ;  /* 0x000058001a1a7625 */ /* 0x000fc600078e0217 */
[----:B------:R0:W4:Y:S04]  /*1270*/  LDG.E.CONSTANT R40, [R28.64+0x3800] ;  /* 0x003800041c287981 */ /* 0x000128000c1e9900 */
[----:B------:R0:W5:Y:S04]  /*1280*/  LDG.E.CONSTANT R42, [R28.64+0x5400] ;  /* 0x005400041c2a7981 */ /* 0x000168000c1e9900 */
[----:B------:R0:W5:Y:S04]  /*1290*/  LDG.E.CONSTANT R46, [R28.64+0x7000] ;  /* 0x007000041c2e7981 */ /* 0x000168000c1e9900 */
[----:B------:R1:W5:Y:S04]  /*12a0*/  LDG.E.CONSTANT R86, [R24.64] ;  /* 0x0000000418567981 */ /* 0x000368000c1e9900 */
[----:B------:R1:W5:Y:S01]  /*12b0*/  LDG.E.CONSTANT R84, [R24.64+0x18800] ;  /* 0x0188000418547981 */ /* 0x000362000c1e9900 */
[----:B0-----:R-:W-:-:S03]  /*12c0*/  IMAD.WIDE R28, R30, R23, c[0x0][0x160] ;  /* 0x000058001e1c7625 */ /* 0x001fc600078e0217 */
[----:B------:R1:W5:Y:S01]  /*12d0*/  LDG.E.CONSTANT R82, [R24.64+0x31000] ;  /* 0x0310000418527981 */ /* 0x000362000c1e9900 */
[----:B------:R-:W-:-:S03]  /*12e0*/  IMAD.WIDE R30, R32, R23, c[0x0][0x160] ;  /* 0x00005800201e7625 */ /* 0x000fc600078e0217 */
[----:B------:R1:W5:Y:S01]  /*12f0*/  LDG.E.CONSTANT R80, [R24.64+0x49800] ;  /* 0x0498000418507981 */ /* 0x000362000c1e9900 */
[----:B------:R-:W-:-:S03]  /*1300*/  IMAD.WIDE R32, R34, R23, c[0x0][0x160] ;  /* 0x0000580022207625 */ /* 0x000fc600078e0217 */
[----:B------:R0:W5:Y:S01]  /*1310*/  LDG.E.CONSTANT R78, [R26.64] ;  /* 0x000000041a4e7981 */ /* 0x000162000c1e9900 */
[----:B------:R-:W-:-:S03]  /*1320*/  IMAD.WIDE R34, R36, R23, c[0x0][0x160] ;  /* 0x0000580024227625 */ /* 0x000fc600078e0217 */
[----:B------:R0:W5:Y:S01]  /*1330*/  LDG.E.CONSTANT R54, [R28.64] ;  /* 0x000000041c367981 */ /* 0x000162000c1e9900 */
[C---:B-1----:R-:W-:Y:S02]  /*1340*/  IMAD R24, R57.reuse, 0x18800, R62 ;  /* 0x0001880039187824 */ /* 0x042fe400078e023e */
[C---:B------:R-:W-:Y:S01]  /*1350*/  IMAD R36, R57.reuse, 0x18800, R60 ;  /* 0x0001880039247824 */ /* 0x040fe200078e023c */
[----:B------:R1:W5:Y:S01]  /*1360*/  LDG.E.CONSTANT R52, [R30.64] ;  /* 0x000000041e347981 */ /* 0x000362000c1e9900 */
[C---:B------:R-:W-:Y:S02]  /*1370*/  IMAD R90, R57.reuse, 0x18800, R56 ;  /* 0x00018800395a7824 */ /* 0x040fe400078e0238 */
[-C--:B------:R-:W-:Y:S01]  /*1380*/  IMAD.WIDE R24, R24, R23.reuse, c[0x0][0x160] ;  /* 0x0000580018187625 */ /* 0x080fe200078e0217 */
[----:B------:R1:W5:Y:S03]  /*1390*/  LDG.E.CONSTANT R48, [R34.64] ;  /* 0x0000000422307981 */ /* 0x000366000c1e9900 */
[----:B0-----:R-:W-:Y:S01]  /*13a0*/  IMAD.WIDE R26, R36, R23, c[0x0][0x160] ;  /* 0x00005800241a7625 */ /* 0x001fe200078e0217 */
[----:B------:R0:W5:Y:S03]  /*13b0*/  LDG.E.CONSTANT R50, [R32.64] ;  /* 0x0000000420327981 */ /* 0x000166000c1e9900 */
[----:B------:R-:W-:-:S02]  /*13c0*/  IMAD R36, R57, 0x18800, R20 ;  /* 0x0001880039247824 */ /* 0x000fc400078e0214 */
[C---:B------:R-:W-:Y:S02]  /*13d0*/  IMAD R92, R57.reuse, 0x18800, R14 ;  /* 0x00018800395c7824 */ /* 0x040fe400078e020e */
[-C--:B------:R-:W-:Y:S02]  /*13e0*/  IMAD.WIDE R28, R88, R23.reuse, c[0x0][0x160] ;  /* 0x00005800581c7625 */ /* 0x080fe400078e0217 */
[----:B------:R0:W5:Y:S02]  /*13f0*/  LDG.E.CONSTANT R88, [R24.64] ;  /* 0x0000000418587981 */ /* 0x000164000c1e9900 */
[----:B-1----:R-:W-:Y:S02]  /*1400*/  IMAD.WIDE R30, R90, R23, c[0x0][0x160] ;  /* 0x000058005a1e7625 */ /* 0x002fe400078e0217 */
[----:B------:R1:W5:Y:S02]  /*1410*/  LDG.E.CONSTANT R90, [R26.64] ;  /* 0x000000041a5a7981 */ /* 0x000364000c1e9900 */
[----:B------:R-:W-:-:S02]  /*1420*/  IMAD R34, R57, 0x18800, R17 ;  /* 0x0001880039227824 */ /* 0x000fc400078e0211 */
[C---:B------:R-:W-:Y:S01]  /*1430*/  IMAD R100, R57.reuse, 0x18800, R10 ;  /* 0x0001880039647824 */ /* 0x040fe200078e020a */
[----:B------:R1:W5:Y:S01]  /*1440*/  LDG.E.CONSTANT R94, [R30.64] ;  /* 0x000000041e5e7981 */ /* 0x000362000c1e9900 */
[C---:B------:R-:W-:Y:S02]  /*1450*/  IMAD R98, R57.reuse, 0x18800, R8 ;  /* 0x0001880039627824 */ /* 0x040fe400078e0208 */
[----:B------:R-:W-:Y:S02]  /*1460*/  IMAD R102, R57, 0x18800, R12 ;  /* 0x0001880039667824 */ /* 0x000fe400078e020c */
[----:B0-----:R-:W-:-:S04]  /*1470*/  IMAD.WIDE R24, R36, R23, c[0x0][0x160] ;  /* 0x0000580024187625 */ /* 0x001fc800078e0217 */
[-C--:B------:R-:W-:Y:S02]  /*1480*/  IMAD.WIDE R32, R92, R23.reuse, c[0x0][0x160] ;  /* 0x000058005c207625 */ /* 0x080fe400078e0217 */
[----:B------:R0:W5:Y:S02]  /*1490*/  LDG.E.CONSTANT R92, [R28.64] ;  /* 0x000000041c5c7981 */ /* 0x000164000c1e9900 */
[-C--:B------:R-:W-:Y:S02]  /*14a0*/  IMAD.WIDE R34, R34, R23.reuse, c[0x0][0x160] ;  /* 0x0000580022227625 */ /* 0x080fe400078e0217 */
[----:B------:R0:W5:Y:S02]  /*14b0*/  LDG.E.CONSTANT R96, [R32.64] ;  /* 0x0000000420607981 */ /* 0x000164000c1e9900 */
[----:B------:R-:W-:Y:S02]  /*14c0*/  IMAD R36, R57, 0x18800, R18 ;  /* 0x0001880039247824 */ /* 0x000fe400078e0212 */
[----:B-1----:R-:W-:-:S02]  /*14d0*/  IMAD.WIDE R26, R98, R23, c[0x0][0x160] ;  /* 0x00005800621a7625 */ /* 0x002fc400078e0217 */
[----:B------:R1:W5:Y:S02]  /*14e0*/  LDG.E.CONSTANT R98, [R34.64] ;  /* 0x0000000422627981 */ /* 0x000364000c1e9900 */
[-C--:B0-----:R-:W-:Y:S02]  /*14f0*/  IMAD.WIDE R28, R100, R23.reuse, c[0x0][0x160] ;  /* 0x00005800641c7625 */ /* 0x081fe400078e0217 */
[----:B------:R0:W5:Y:S02]  /*1500*/  LDG.E.CONSTANT R100, [R24.64] ;  /* 0x0000000418647981 */ /* 0x000164000c1e9900 */
[----:B------:R-:W-:Y:S02]  /*1510*/  IMAD.WIDE R30, R102, R23, c[0x0][0x160] ;  /* 0x00005800661e7625 */ /* 0x000fe400078e0217 */
[----:B------:R0:W5:Y:S02]  /*1520*/  LDG.E.CONSTANT R104, [R26.64] ;  /* 0x000000041a687981 */ /* 0x000164000c1e9900 */
[----:B------:R-:W-:-:S02]  /*1530*/  IMAD R112, R57, 0x18800, R11 ;  /* 0x0001880039707824 */ /* 0x000fc400078e020b */
[C---:B------:R-:W-:Y:S01]  /*1540*/  IMAD R102, R57.reuse, 0x18800, R21 ;  /* 0x0001880039667824 */ /* 0x040fe200078e0215 */
[----:B-1----:R-:W-:Y:S01]  /*1550*/  @!P0 SHF.L.U32 R35, R0, 0x8, RZ ;  /* 0x0000000800238819 */ /* 0x002fe200000006ff */
[-C--:B0-----:R-:W-:Y:S01]  /*1560*/  IMAD.WIDE R24, R36, R23.reuse, c[0x0][0x160] ;  /* 0x0000580024187625 */ /* 0x081fe200078e0217 */
[----:B------:R0:W5:Y:S03]  /*1570*/  LDG.E.CONSTANT R108, [R30.64] ;  /* 0x000000041e6c7981 */ /* 0x000166000c1e9900 */
[-C--:B------:R-:W-:Y:S01]  /*1580*/  IMAD.WIDE R26, R102, R23.reuse, c[0x0][0x160] ;  /* 0x00005800661a7625 */ /* 0x080fe200078e0217 */
[----:B------:R1:W5:Y:S03]  /*1590*/  LDG.E.CONSTANT R106, [R28.64] ;  /* 0x000000041c6a7981 */ /* 0x000366000c1e9900 */
[----:B------:R-:W-:Y:S01]  /*15a0*/  IMAD R32, R57, 0x18800, R15 ;  /* 0x0001880039207824 */ /* 0x000fe200078e020f */
[----:B------:R1:W5:Y:S01]  /*15b0*/  LDG.E.CONSTANT R114, [R26.64] ;  /* 0x000000041a727981 */ /* 0x000362000c1e9900 */
[----:B0-----:R-:W-:-:S03]  /*15c0*/  IMAD.WIDE R30, R112, R23, c[0x0][0x160] ;  /* 0x00005800701e7625 */ /* 0x001fc600078e0217 */
[----:B------:R0:W5:Y:S01]  /*15d0*/  LDG.E.CONSTANT R112, [R24.64] ;  /* 0x0000000418707981 */ /* 0x000162000c1e9900 */
[----:B------:R-:W-:Y:S02]  /*15e0*/  IMAD R110, R57, 0x18800, R9 ;  /* 0x00018800396e7824 */ /* 0x000fe400078e0209 */
[-C--:B------:R-:W-:Y:S01]  /*15f0*/  IMAD.WIDE R32, R32, R23.reuse, c[0x0][0x160] ;  /* 0x0000580020207625 */ /* 0x080fe200078e0217 */
[----:B------:R1:W5:Y:S01]  /*1600*/  LDG.E.CONSTANT R118, [R30.64] ;  /* 0x000000041e767981 */ /* 0x000362000c1e9900 */
[----:B0-----:R-:W-:Y:S02]  /*1610*/  @!P0 LOP3.LUT R24, R35, 0xffffe000, RZ, 0xc0, !PT ;  /* 0xffffe00023188812 */ /* 0x001fe400078ec0ff */
[----:B-1----:R-:W-:Y:S02]  /*1620*/  IMAD.WIDE R28, R110, R23, c[0x0][0x160] ;  /* 0x000058006e1c7625 */ /* 0x002fe400078e0217 */
[----:B------:R0:W5:Y:S01]  /*1630*/  LDG.E.CONSTANT R110, [R32.64] ;  /* 0x00000004206e7981 */ /* 0x000162000c1e9900 */
[----:B------:R-:W-:Y:S01]  /*1640*/  @!P0 IADD3 R26, R24, R3, RZ ;  /* 0x00000003181a8210 */ /* 0x000fe20007ffe0ff */
[----:B------:R-:W-:-:S02]  /*1650*/  IMAD R34, R57, 0x18800, R19 ;  /* 0x0001880039227824 */ /* 0x000fc400078e0213 */
[C---:B------:R-:W-:Y:S01]  /*1660*/  IMAD R120, R57.reuse, 0x18800, R22 ;  /* 0x0001880039787824 */ /* 0x040fe200078e0216 */
[C---:B------:R-:W-:Y:S01]  /*1670*/  @!P0 LEA R25, R57.reuse, R26, 0x5 ;  /* 0x0000001a39198211 */ /* 0x040fe200078e28ff */
[----:B------:R1:W5:Y:S01]  /*1680*/  LDG.E.CONSTANT R116, [R28.64] ;  /* 0x000000041c747981 */ /* 0x000362000c1e9900 */
[C---:B------:R-:W-:Y:S01]  /*1690*/  LEA R30, R57.reuse, R7, 0x5 ;  /* 0x00000007391e7211 */ /* 0x040fe200078e28ff */
[----:B------:R-:W-:Y:S01]  /*16a0*/  IMAD R102, R57, 0x18800, R13 ;  /* 0x0001880039667824 */ /* 0x000fe200078e020d */
[----:B------:R-:W-:Y:S01]  /*16b0*/  @!P0 IADD3 R122, R25, 0x1f10, RZ ;  /* 0x00001f10197a8810 */ /* 0x000fe20007ffe0ff */
[----:B0-----:R-:W-:Y:S01]  /*16c0*/  IMAD.WIDE R32, R34, R23, c[0x0][0x160] ;  /* 0x0000580022207625 */ /* 0x001fe200078e0217 */
[C---:B------:R-:W-:Y:S02]  /*16d0*/  LEA R24, R57.reuse, R4, 0x5 ;  /* 0x0000000439187211 */ /* 0x040fe400078e28ff */
[C---:B------:R-:W-:Y:S01]  /*16e0*/  LEA R26, R57.reuse, R5, 0x5 ;  /* 0x00000005391a7211 */ /* 0x040fe200078e28ff */
[C---:B------:R-:W-:Y:S01]  /*16f0*/  IMAD R36, R57.reuse, 0x18800, R16 ;  /* 0x0001880039247824 */ /* 0x040fe200078e0210 */
[----:B-1----:R-:W-:Y:S01]  /*1700*/  LEA R28, R57, R6, 0x5 ;  /* 0x00000006391c7211 */ /* 0x002fe200078e28ff */
[----:B------:R-:W-:-:S02]  /*1710*/  IMAD.WIDE R34, R120, R23, c[0x0][0x160] ;  /* 0x0000580078227625 */ /* 0x000fc400078e0217 */
[----:B------:R0:W5:Y:S02]  /*1720*/  LDG.E.CONSTANT R120, [R32.64] ;  /* 0x0000000420787981 */ /* 0x000164000c1e9900 */
[-C--:B------:R-:W-:Y:S02]  /*1730*/  IMAD.WIDE R102, R102, R23.reuse, c[0x0][0x160] ;  /* 0x0000580066667625 */ /* 0x080fe400078e0217 */
[----:B------:R-:W5:Y:S02]  /*1740*/  LDG.E.CONSTANT R34, [R34.64] ;  /* 0x0000000422227981 */ /* 0x000f64000c1e9900 */
[-C--:B------:R-:W-:Y:S02]  /*1750*/  IMAD.WIDE R36, R36, R23.reuse, c[0x0][0x160] ;  /* 0x0000580024247625 */ /* 0x080fe400078e0217 */
[----:B------:R-:W5:Y:S02]  /*1760*/  LDG.E.CONSTANT R102, [R102.64] ;  /* 0x0000000466667981 */ /* 0x000f64000c1e9900 */
[----:B------:R-:W-:-:S02]  /*1770*/  IMAD.WIDE R28, R28, R23, c[0x0][0x168] ;  /* 0x00005a001c1c7625 */ /* 0x000fc400078e0217 */
[----:B------:R-:W5:Y:S02]  /*1780*/  LDG.E.CONSTANT R36, [R36.64] ;  /* 0x0000000424247981 */ /* 0x000f64000c1e9900 */
[-C--:B------:R-:W-:Y:S02]  /*1790*/  IMAD.WIDE R30, R30, R23.reuse, c[0x0][0x168] ;  /* 0x00005a001e1e7625 */ /* 0x080fe400078e0217 */
[----:B------:R-:W5:Y:S02]  /*17a0*/  LDG.E.CONSTANT R28, [R28.64] ;  /* 0x000000041c1c7981 */ /* 0x000f64000c1e9900 */
[-C--:B0-----:R-:W-:Y:S02]  /*17b0*/  @!P0 IMAD.WIDE R32, R122, R23.reuse, c[0x0][0x168] ;  /* 0x00005a007a208625 */ /* 0x081fe400078e0217 */
[----:B------:R-:W5:Y:S02]  /*17c0*/  LDG.E.CONSTANT R30, [R30.64] ;  /* 0x000000041e1e7981 */ /* 0x000f64000c1e9900 */
[----:B------:R-:W-:-:S02]  /*17d0*/  IMAD.WIDE R24, R24, R23, c[0x0][0x168] ;  /* 0x00005a0018187625 */ /* 0x000fc400078e0217 */
[----:B------:R-:W5:Y:S02]  /*17e0*/  @!P0 LDG.E.CONSTANT R32, [R32.64] ;  /* 0x0000000420208981 */ /* 0x000f64000c1e9900 */
[----:B------:R-:W-:Y:S02]  /*17f0*/  IMAD.WIDE R26, R26, R23, c[0x0][0x168] ;  /* 0x00005a001a1a7625 */ /* 0x000fe400078e0217 */
[----:B------:R-:W5:Y:S04]  /*1800*/  LDG.E.CONSTANT R122, [R24.64] ;  /* 0x00000004187a7981 */ /* 0x000f68000c1e9900 */
[----:B------:R-:W5:Y:S01]  /*1810*/  LDG.E.CONSTANT R124, [R26.64] ;  /* 0x000000041a7c7981 */ /* 0x000f62000c1e9900 */
[----:B------:R-:W-:-:S03]  /*1820*/  SHF.L.U32 R61, R76, 0x9, RZ ;  /* 0x000000094c3d7819 */ /* 0x000fc600000006ff */
[----:B--2---:R-:W-:Y:S04]  /*1830*/  STS [R3.X4+0x3100], R38 ;  /* 0x0031002603007388 */ /* 0x004fe80000004800 */
[----:B---3--:R-:W-:Y:S04]  /*1840*/  STS [R3.X4+0x3480], R44 ;  /* 0x0034802c03007388 */ /* 0x008fe80000004800 */
[----:B----4-:R-:W-:Y:S04]  /*1850*/  STS [R3.X4+0x3800], R40 ;  /* 0x0038002803007388 */ /* 0x010fe80000004800 */
[----:B-----5:R-:W-:Y:S04]  /*1860*/  STS [R3.X4+0x3b80], R42 ;  /* 0x003b802a03007388 */ /* 0x020fe80000004800 */
[----:B------:R-:W-:Y:S04]  /*1870*/  STS [R3.X4+0x3f00], R46 ;  /* 0x003f002e03007388 */ /* 0x000fe80000004800 */
[----:B------:R-:W-:Y:S04]  /*1880*/  STS [R3.X4], R86 ;  /* 0x0000005603007388 */ /* 0x000fe80000004800 */
[----:B------:R-:W-:Y:S04]  /*1890*/  STS [R3.X4+0xc40], R84 ;  /* 0x000c405403007388 */ /* 0x000fe80000004800 */
        /* <DEDUP_REMOVED lines=28> */
[----:B------:R-:W-:Y:S04]  /*1a60*/  @!P0 STS [R3.X4+0x40c0], R32 ;  /* 0x0040c02003008388 */ /* 0x000fe80000004800 */
[----:B------:R-:W-:Y:S04]  /*1a70*/  STS [R3.X4+0x32c0], R122 ;  /* 0x0032c07a03007388 */ /* 0x000fe80000004800 */
[----:B------:R-:W-:Y:S04]  /*1a80*/  STS [R3.X4+0x3640], R124 ;  /* 0x0036407c03007388 */ /* 0x000fe80000004800 */
[----:B------:R-:W-:Y:S06]  /*1a90*/  BAR.SYNC 0x0 ;  /* 0x0000000000007b1d */ /* 0x000fec0000000000 */
[----:B------:R-:W-:Y:S04]  /*1aa0*/  LDS.128 R24, [R61+0x3100] ;  /* 0x003100003d187984 */ /* 0x000fe80000000c00 */
[----:B------:R-:W0:Y:S04]  /*1ab0*/  LDS R94, [R59.X4+0x118] ;  /* 0x000118003b5e7984 */ /* 0x000e280000004800 */
[----:B------:R-:W-:Y:S04]  /*1ac0*/  LDS R82, [R59.X4] ;  /* 0x000000003b527984 */ /* 0x000fe80000004800 */
[----:B------:R-:W-:Y:S04]  /*1ad0*/  LDS R86, [R59.X4+0x38] ;  /* 0x000038003b567984 */ /* 0x000fe80000004800 */
[----:B------:R-:W-:Y:S04]  /*1ae0*/  LDS R88, [R59.X4+0x70] ;  /* 0x000070003b587984 */ /* 0x000fe80000004800 */
[----:B------:R-:W1:Y:S04]  /*1af0*/  LDS R90, [R59.X4+0xa8] ;  /* 0x0000a8003b5a7984 */ /* 0x000e680000004800 */
[----:B------:R-:W-:Y:S04]  /*1b00*/  LDS R92, [R59.X4+0xe0] ;  /* 0x0000e0003b5c7984 */ /* 0x000fe80000004800 */
[----:B------:R-:W-:Y:S04]  /*1b10*/  LDS R96, [R59.X4+0x150] ;  /* 0x000150003b607984 */ /* 0x000fe80000004800 */
[----:B------:R-:W2:Y:S04]  /*1b20*/  LDS.128 R28, [R61+0x3180] ;  /* 0x003180003d1c7984 */ /* 0x000ea80000000c00 */
[----:B------:R-:W3:Y:S04]  /*1b30*/  LDS.128 R32, [R61+0x3200] ;  /* 0x003200003d207984 */ /* 0x000ee80000000c00 */
[----:B------:R-:W4:Y:S04]  /*1b40*/  LDS.128 R36, [R61+0x3280] ;  /* 0x003280003d247984 */ /* 0x000f280000000c00 */
[----:B------:R-:W5:Y:S01]  /*1b50*/  LDS R52, [R59.X4+0x1c0] ;  /* 0x0001c0003b347984 */ /* 0x000f620000004800 */
[----:B0-----:R-:W-:-:S03]  /*1b60*/  FFMA R40, R24, R94, R47 ;  /* 0x0000005e18287223 */ /* 0x001fc6000000002f */
[----:B------:R-:W0:Y:S04]  /*1b70*/  LDS R42, [R59.X4+0x1f8] ;  /* 0x0001f8003b2a7984 */ /* 0x000e280000004800 */
[----:B------:R-:W0:Y:S04]  /*1b80*/  LDS R80, [R59.X4+0x188] ;  /* 0x000188003b507984 */ /* 0x000e280000004800 */
[----:B------:R-:W0:Y:S04]  /*1b90*/  LDS R46, [R59.X4+0x268] ;  /* 0x000268003b2e7984 */ /* 0x000e280000004800 */
[----:B------:R-:W0:Y:S01]  /*1ba0*/  LDS R78, [R59.X4+0x2a0] ;  /* 0x0002a0003b4e7984 */ /* 0x000e220000004800 */
[----:B-1----:R-:W-:-:S03]  /*1bb0*/  FFMA R48, R24, R90, R51 ;  /* 0x0000005a18307223 */ /* 0x002fc60000000033 */
[----:B------:R-:W1:Y:S04]  /*1bc0*/  LDS R54, [R59.X4+0x230] ;  /* 0x000230003b367984 */ /* 0x000e680000004800 */
[----:B------:R-:W0:Y:S01]  /*1bd0*/  LDS R47, [R59.X4+0x348] ;  /* 0x000348003b2f7984 */ /* 0x000e220000004800 */
[----:B--2---:R-:W-:-:S03]  /*1be0*/  FFMA R71, R82, R28, R71 ;  /* 0x0000001c52477223 */ /* 0x004fc60000000047 */
[----:B------:R-:W-:Y:S01]  /*1bf0*/  LDS R51, [R59.X4+0x380] ;  /* 0x000380003b337984 */ /* 0x000fe20000004800 */
[-C--:B------:R-:W-:Y:S02]  /*1c00*/  FFMA R69, R86, R28.reuse, R69 ;  /* 0x0000001c56457223 */ /* 0x080fe40000000045 */
[-C--:B------:R-:W-:Y:S01]  /*1c10*/  FFMA R67, R88, R28.reuse, R67 ;  /* 0x0000001c58437223 */ /* 0x080fe20000000043 */
[----:B------:R-:W-:Y:S01]  /*1c20*/  LDS R103, [R59.X4+0x25a0] ;  /* 0x0025a0003b677984 */ /* 0x000fe20000004800 */
[-C--:B------:R-:W-:Y:S02]  /*1c30*/  FFMA R65, R90, R28.reuse, R65 ;  /* 0x0000001c5a417223 */ /* 0x080fe40000000041 */
[-C--:B------:R-:W-:Y:S01]  /*1c40*/  FFMA R55, R92, R28.reuse, R55 ;  /* 0x0000001c5c377223 */ /* 0x080fe20000000037 */
[----:B------:R-:W-:Y:S01]  /*1c50*/  LDS R105, [R59.X4+0x25d8] ;  /* 0x0025d8003b697984 */ /* 0x000fe20000004800 */
[-C--:B------:R-:W-:Y:S02]  /*1c60*/  FFMA R50, R94, R28.reuse, R63 ;  /* 0x0000001c5e327223 */ /* 0x080fe4000000003f */
[----:B------:R-:W-:Y:S01]  /*1c70*/  FFMA R73, R96, R28, R73 ;  /* 0x0000001c60497223 */ /* 0x000fe20000000049 */
[----:B------:R-:W-:Y:S04]  /*1c80*/  LDS R63, [R59.X4+0x6c8] ;  /* 0x0006c8003b3f7984 */ /* 0x000fe80000004800 */
[----:B------:R-:W2:Y:S01]  /*1c90*/  LDS R28, [R59.X4+0x2d8] ;  /* 0x0002d8003b1c7984 */ /* 0x000ea20000004800 */
[----:B------:R-:W-:-:S02]  /*1ca0*/  FFMA R41, R24, R86, R41 ;  /* 0x0000005618297223 */ /* 0x000fc40000000029 */
[C---:B---3--:R-:W-:Y:S01]  /*1cb0*/  FFMA R85, R86.reuse, R32, R85 ;  /* 0x0000002056557223 */ /* 0x048fe20000000055 */
[----:B------:R-:W-:Y:S01]  /*1cc0*/  LDS R107, [R59.X4+0x2610] ;  /* 0x002610003b6b7984 */ /* 0x000fe20000004800 */
[----:B----4-:R-:W-:Y:S02]  /*1cd0*/  FFMA R86, R86, R36, R97 ;  /* 0x0000002456567223 */ /* 0x010fe40000000061 */
[----:B------:R-:W-:Y:S01]  /*1ce0*/  FFMA R83, R88, R32, R83 ;  /* 0x0000002058537223 */ /* 0x000fe20000000053 */
[----:B------:R-:W-:Y:S01]  /*1cf0*/  LDS R111, [R59.X4+0x2808] ;  /* 0x002808003b6f7984 */ /* 0x000fe20000004800 */
[----:B------:R-:W-:Y:S02]  /*1d00*/  FFMA R45, R24, R88, R45 ;  /* 0x00000058182d7223 */ /* 0x000fe4000000002d */
[-C--:B------:R-:W-:Y:S01]  /*1d10*/  FFMA R79, R82, R32.reuse, R79 ;  /* 0x00000020524f7223 */ /* 0x080fe2000000004f */
[----:B------:R-:W-:Y:S01]  /*1d20*/  LDS R109, [R59.X4+0x27d0] ;  /* 0x0027d0003b6d7984 */ /* 0x000fe20000004800 */
[----:B------:R-:W-:-:S02]  /*1d30*/  FFMA R81, R94, R32, R81 ;  /* 0x000000205e517223 */ /* 0x000fc40000000051 */
[----:B------:R-:W-:Y:S01]  /*1d40*/  FFMA R88, R88, R36, R95 ;  /* 0x0000002458587223 */ /* 0x000fe2000000005f */
[----:B------:R-:W-:Y:S01]  /*1d50*/  LDS R113, [R59.X4+0x2840] ;  /* 0x002840003b717984 */ /* 0x000fe20000004800 */
[C---:B------:R-:W-:Y:S02]  /*1d60*/  FFMA R84, R24.reuse, R82, R43 ;  /* 0x0000005218547223 */ /* 0x040fe4000000002b */
[----:B------:R-:W-:Y:S01]  /*1d70*/  FFMA R44, R24, R92, R49 ;  /* 0x0000005c182c7223 */ /* 0x000fe20000000031 */
[----:B------:R-:W3:Y:S01]  /*1d80*/  LDS R43, [R59.X4+0x310] ;  /* 0x000310003b2b7984 */ /* 0x000ee20000004800 */
[-C--:B------:R-:W-:Y:S02]  /*1d90*/  FFMA R77, R90, R32.reuse, R77 ;  /* 0x000000205a4d7223 */ /* 0x080fe4000000004d */
[----:B------:R-:W-:Y:S01]  /*1da0*/  FFMA R75, R92, R32, R75 ;  /* 0x000000205c4b7223 */ /* 0x000fe2000000004b */
[----:B------:R-:W4:Y:S01]  /*1db0*/  LDS R49, [R59.X4+0x3b8] ;  /* 0x0003b8003b317984 */ /* 0x000f220000004800 */
[----:B------:R-:W-:-:S02]  /*1dc0*/  FFMA R94, R94, R36, R89 ;  /* 0x000000245e5e7223 */ /* 0x000fc40000000059 */
[C---:B-----5:R-:W-:Y:S02]  /*1dd0*/  FFMA R95, R52.reuse, R25, R41 ;  /* 0x00000019345f7223 */ /* 0x060fe40000000029 */
[C---:B------:R-:W-:Y:S01]  /*1de0*/  FFMA R69, R52.reuse, R29, R69 ;  /* 0x0000001d34457223 */ /* 0x040fe20000000045 */
[----:B------:R-:W5:Y:S01]  /*1df0*/  LDS R41, [R59.X4+0x428] ;  /* 0x000428003b297984 */ /* 0x000f620000004800 */
[C---:B------:R-:W-:Y:S02]  /*1e00*/  FFMA R85, R52.reuse, R33, R85 ;  /* 0x0000002134557223 */ /* 0x040fe40000000055 */
[----:B------:R-:W-:Y:S02]  /*1e10*/  FFMA R98, R52, R37, R86 ;  /* 0x0000002534627223 */ /* 0x000fe40000000056 */
[----:B------:R-:W-:Y:S02]  /*1e20*/  FFMA R24, R24, R96, R53 ;  /* 0x0000006018187223 */ /* 0x000fe40000000035 */
[----:B------:R-:W-:-:S02]  /*1e30*/  FFMA R32, R96, R32, R87 ;  /* 0x0000002060207223 */ /* 0x000fc40000000057 */
[-C--:B------:R-:W-:Y:S02]  /*1e40*/  FFMA R82, R82, R36.reuse, R99 ;  /* 0x0000002452527223 */ /* 0x080fe40000000063 */
[-C--:B------:R-:W-:Y:S02]  /*1e50*/  FFMA R90, R90, R36.reuse, R93 ;  /* 0x000000245a5a7223 */ /* 0x080fe4000000005d */
[-C--:B------:R-:W-:Y:S01]  /*1e60*/  FFMA R91, R92, R36.reuse, R91 ;  /* 0x000000245c5b7223 */ /* 0x080fe2000000005b */
[----:B------:R-:W-:Y:S01]  /*1e70*/  LDS R93, [R59.X4+0x460] ;  /* 0x000460003b5d7984 */ /* 0x000fe20000004800 */
[-C--:B0-----:R-:W-:Y:S02]  /*1e80*/  FFMA R52, R42, R33.reuse, R83 ;  /* 0x000000212a347223 */ /* 0x081fe40000000053 */
[----:B------:R-:W-:Y:S02]  /*1e90*/  FFMA R96, R96, R36, R101 ;  /* 0x0000002460607223 */ /* 0x000fe40000000065 */
[----:B------:R-:W-:-:S02]  /*1ea0*/  FFMA R36, R80, R33, R79 ;  /* 0x0000002150247223 */ /* 0x000fc4000000004f */
[C---:B------:R-:W-:Y:S02]  /*1eb0*/  FFMA R53, R42.reuse, R25, R45 ;  /* 0x000000192a357223 */ /* 0x040fe4000000002d */
[C---:B------:R-:W-:Y:S01]  /*1ec0*/  FFMA R67, R42.reuse, R29, R67 ;  /* 0x0000001d2a437223 */ /* 0x040fe20000000043 */
[----:B------:R-:W0:Y:S01]  /*1ed0*/  LDS R45, [R59.X4+0x3f0] ;  /* 0x0003f0003b2d7984 */ /* 0x000e220000004800 */
[----:B------:R-:W-:Y:S02]  /*1ee0*/  FFMA R88, R42, R37, R88 ;  /* 0x000000252a587223 */ /* 0x000fe40000000058 */
[C---:B------:R-:W-:Y:S02]  /*1ef0*/  FFMA R44, R46.reuse, R25, R44 ;  /* 0x000000192e2c7223 */ /* 0x040fe4000000002c */
[C---:B------:R-:W-:Y:S02]  /*1f00*/  FFMA R42, R46.reuse, R29, R55 ;  /* 0x0000001d2e2a7223 */ /* 0x040fe40000000037 */
[----:B------:R-:W-:-:S02]  /*1f10*/  FFMA R75, R46, R33, R75 ;  /* 0x000000212e4b7223 */ /* 0x000fc4000000004b */
[C---:B------:R-:W-:Y:S02]  /*1f20*/  FFMA R40, R78.reuse, R25, R40 ;  /* 0x000000194e287223 */ /* 0x040fe40000000028 */
[C---:B------:R-:W-:Y:S02]  /*1f30*/  FFMA R79, R78.reuse, R29, R50 ;  /* 0x0000001d4e4f7223 */ /* 0x040fe40000000032 */
[----:B------:R-:W-:Y:S02]  /*1f40*/  FFMA R81, R78, R33, R81 ;  /* 0x000000214e517223 */ /* 0x000fe40000000051 */
[C---:B------:R-:W-:Y:S02]  /*1f50*/  FFMA R84, R80.reuse, R25, R84 ;  /* 0x0000001950547223 */ /* 0x040fe40000000054 */
[----:B------:R-:W-:Y:S02]  /*1f60*/  FFMA R82, R80, R37, R82 ;  /* 0x0000002550527223 */ /* 0x000fe40000000052 */
[----:B-1----:R-:W-:-:S02]  /*1f70*/  FFMA R89, R54, R25, R48 ;  /* 0x0000001936597223 */ /* 0x002fc40000000030 */
[C---:B------:R-:W-:Y:S02]  /*1f80*/  FFMA R65, R54.reuse, R29, R65 ;  /* 0x0000001d36417223 */ /* 0x040fe40000000041 */
[C---:B------:R-:W-:Y:S02]  /*1f90*/  FFMA R77, R54.reuse, R33, R77 ;  /* 0x00000021364d7223 */ /* 0x040fe4000000004d */
[-C--:B------:R-:W-:Y:S02]  /*1fa0*/  FFMA R92, R54, R37.reuse, R90 ;  /* 0x00000025365c7223 */ /* 0x080fe4000000005a */
[-C--:B------:R-:W-:Y:S01]  /*1fb0*/  FFMA R46, R46, R37.reuse, R91 ;  /* 0x000000252e2e7223 */ /* 0x080fe2000000005b */
[----:B------:R-:W-:Y:S01]  /*1fc0*/  LDS R54, [R59.X4+0x508] ;  /* 0x000508003b367984 */ /* 0x000fe20000004800 */
[----:B------:R-:W-:Y:S02]  /*1fd0*/  FFMA R78, R78, R37, R94 ;  /* 0x000000254e4e7223 */ /* 0x000fe4000000005e */
[----:B------:R-:W-:Y:S01]  /*1fe0*/  FFMA R97, R47, R34, R85 ;  /* 0x000000222f617223 */ /* 0x000fe20000000055 */
[----:B------:R-:W1:Y:S01]  /*1ff0*/  LDS R94, [R59.X4+0x498] ;  /* 0x000498003b5e7984 */ /* 0x000e620000004800 */
[----:B--2---:R-:W-:-:S02]  /*2000*/  FFMA R25, R28, R25, R24 ;  /* 0x000000191c197223 */ /* 0x004fc40000000018 */
[C---:B------:R-:W-:Y:S02]  /*2010*/  FFMA R83, R28.reuse, R29, R73 ;  /* 0x0000001d1c537223 */ /* 0x040fe40000000049 */
[C---:B------:R-:W-:Y:S02]  /*2020*/  FFMA R86, R28.reuse, R33, R32 ;  /* 0x000000211c567223 */ /* 0x040fe40000000020 */
[----:B------:R-:W-:Y:S01]  /*2030*/  FFMA R37, R28, R37, R96 ;  /* 0x000000251c257223 */ /* 0x000fe20000000060 */
[----:B------:R-:W-:Y:S01]  /*2040*/  LDS R33, [R59.X4+0x738] ;  /* 0x000738003b217984 */ /* 0x000fe20000004800 */
[----:B------:R-:W-:-:S03]  /*2050*/  FFMA R85, R51, R34, R52 ;  /* 0x0000002233557223 */ /* 0x000fc60000000034 */
[----:B------:R-:W2:Y:S04]  /*2060*/  LDS R28, [R59.X4+0x4d0] ;  /* 0x0004d0003b1c7984 */ /* 0x000ea80000004800 */
[----:B------:R-:W1:Y:S01]  /*2070*/  LDS R52, [R59.X4+0x540] ;  /* 0x000540003b347984 */ /* 0x000e620000004800 */
[----:B------:R-:W-:-:S03]  /*2080*/  FFMA R71, R80, R29, R71 ;  /* 0x0000001d50477223 */ /* 0x000fc60000000047 */
[----:B------:R-:W1:Y:S01]  /*2090*/  LDS R80, [R59.X4+0x5b0] ;  /* 0x0005b0003b507984 */ /* 0x000e620000004800 */
[C---:B---3--:R-:W-:Y:S02]  /*20a0*/  FFMA R24, R43.reuse, R26, R84 ;  /* 0x0000001a2b187223 */ /* 0x048fe40000000054 */
[C---:B------:R-:W-:Y:S01]  /*20b0*/  FFMA R48, R43.reuse, R34, R36 ;  /* 0x000000222b307223 */ /* 0x040fe20000000024 */
[----:B------:R-:W-:Y:S01]  /*20c0*/  LDS R29, [R59.X4+0x770] ;  /* 0x000770003b1d7984 */ /* 0x000fe20000004800 */
[-C--:B------:R-:W-:Y:S02]  /*20d0*/  FFMA R50, R43, R38.reuse, R82 ;  /* 0x000000262b327223 */ /* 0x080fe40000000052 */
[----:B------:R-:W-:Y:S01]  /*20e0*/  FFMA R88, R51, R38, R88 ;  /* 0x0000002633587223 */ /* 0x000fe20000000058 */
[----:B------:R-:W3:Y:S01]  /*20f0*/  LDS R36, [R59.X4+0x578] ;  /* 0x000578003b247984 */ /* 0x000ee20000004800 */
[-C--:B------:R-:W-:Y:S02]  /*2100*/  FFMA R32, R43, R30.reuse, R71 ;  /* 0x0000001e2b207223 */ /* 0x080fe40000000047 */
[----:B------:R-:W-:-:S02]  /*2110*/  FFMA R96, R47, R30, R69 ;  /* 0x0000001e2f607223 */ /* 0x000fc40000000045 */
[C---:B------:R-:W-:Y:S02]  /*2120*/  FFMA R53, R51.reuse, R26, R53 ;  /* 0x0000001a33357223 */ /* 0x040fe40000000035 */
[----:B------:R-:W-:Y:S02]  /*2130*/  FFMA R55, R51, R30, R67 ;  /* 0x0000001e33377223 */ /* 0x000fe40000000043 */
[----:B----4-:R-:W-:Y:S01]  /*2140*/  FFMA R89, R49, R26, R89 ;  /* 0x0000001a31597223 */ /* 0x010fe20000000059 */
[----:B------:R-:W-:Y:S01]  /*2150*/  LDS R67, [R59.X4+0x620] ;  /* 0x000620003b437984 */ /* 0x000fe20000004800 */
[----:B-----5:R-:W-:Y:S02]  /*2160*/  FFMA R82, R41, R38, R78 ;  /* 0x0000002629527223 */ /* 0x020fe4000000004e */
[C---:B------:R-:W-:Y:S01]  /*2170*/  FFMA R90, R49.reuse, R30, R65 ;  /* 0x0000001e315a7223 */ /* 0x040fe20000000041 */
[----:B------:R-:W4:Y:S01]  /*2180*/  LDS R78, [R59.X4+0x5e8] ;  /* 0x0005e8003b4e7984 */ /* 0x000f220000004800 */
[----:B------:R-:W-:-:S02]  /*2190*/  FFMA R91, R49, R34, R77 ;  /* 0x00000022315b7223 */ /* 0x000fc4000000004d */
[----:B------:R-:W-:Y:S01]  /*21a0*/  FFMA R92, R49, R38, R92 ;  /* 0x00000026315c7223 */ /* 0x000fe2000000005c */
[----:B------:R-:W-:Y:S01]  /*21b0*/  LDS R65, [R59.X4+0x658] ;  /* 0x000658003b417984 */ /* 0x000fe20000004800 */
[-C--:B0-----:R-:W-:Y:S02]  /*21c0*/  FFMA R73, R45, R34.reuse, R75 ;  /* 0x000000222d497223 */ /* 0x081fe4000000004b */
[----:B------:R-:W-:Y:S02]  /*21d0*/  FFMA R81, R41, R34, R81 ;  /* 0x0000002229517223 */ /* 0x000fe40000000051 */
[C---:B------:R-:W-:Y:S02]  /*21e0*/  FFMA R84, R93.reuse, R26, R25 ;  /* 0x0000001a5d547223 */ /* 0x040fe40000000019 */
[C---:B------:R-:W-:Y:S01]  /*21f0*/  FFMA R83, R93.reuse, R30, R83 ;  /* 0x0000001e5d537223 */ /* 0x040fe20000000053 */
[----:B------:R-:W-:Y:S01]  /*2200*/  LDS R25, [R59.X4+0x690] ;  /* 0x000690003b197984 */ /* 0x000fe20000004800 */
[----:B------:R-:W-:-:S02]  /*2210*/  FFMA R86, R93, R34, R86 ;  /* 0x000000225d567223 */ /* 0x000fc40000000056 */
[C---:B------:R-:W-:Y:S02]  /*2220*/  FFMA R95, R47.reuse, R26, R95 ;  /* 0x0000001a2f5f7223 */ /* 0x040fe4000000005f */
[----:B------:R-:W-:Y:S02]  /*2230*/  FFMA R98, R47, R38, R98 ;  /* 0x000000262f627223 */ /* 0x000fe40000000062 */
[C---:B------:R-:W-:Y:S02]  /*2240*/  FFMA R69, R45.reuse, R26, R44 ;  /* 0x0000001a2d457223 */ /* 0x040fe4000000002c */
[C---:B------:R-:W-:Y:S02]  /*2250*/  FFMA R71, R45.reuse, R30, R42 ;  /* 0x0000001e2d477223 */ /* 0x040fe4000000002a */
[----:B------:R-:W-:Y:S02]  /*2260*/  FFMA R75, R45, R38, R46 ;  /* 0x000000262d4b7223 */ /* 0x000fe4000000002e */
[C---:B------:R-:W-:Y:S01]  /*2270*/  FFMA R77, R41.reuse, R26, R40 ;  /* 0x0000001a294d7223 */ /* 0x040fe20000000028 */
[----:B------:R-:W-:Y:S01]  /*2280*/  LDS.128 R44, [R61+0x3190] ;  /* 0x003190003d2c7984 */ /* 0x000fe20000000c00 */
[----:B------:R-:W-:-:S02]  /*2290*/  FFMA R79, R41, R30, R79 ;  /* 0x0000001e294f7223 */ /* 0x000fc4000000004f */
[----:B------:R-:W-:Y:S01]  /*22a0*/  FFMA R93, R93, R38, R37 ;  /* 0x000000265d5d7223 */ /* 0x000fe20000000025 */
[----:B------:R-:W0:Y:S01]  /*22b0*/  LDS.128 R40, [R61+0x3110] ;  /* 0x003110003d287984 */ /* 0x000e220000000c00 */
[----:B-1----:R-:W-:Y:S02]  /*22c0*/  FFMA R87, R94, R27, R24 ;  /* 0x0000001b5e577223 */ /* 0x002fe40000000018 */
[----:B------:R-:W-:Y:S01]  /*22d0*/  FFMA R34, R54, R39, R88 ;  /* 0x0000002736227223 */ /* 0x000fe20000000058 */
[----:B------:R-:W1:Y:S01]  /*22e0*/  LDS R37, [R59.X4+0x700] ;  /* 0x000700003b257984 */ /* 0x000e620000004800 */
[C---:B------:R-:W-:Y:S02]  /*22f0*/  FFMA R30, R94.reuse, R31, R32 ;  /* 0x0000001f5e1e7223 */ /* 0x040fe40000000020 */
[C---:B------:R-:W-:Y:S02]  /*2300*/  FFMA R24, R94.reuse, R35, R48 ;  /* 0x000000235e187223 */ /* 0x040fe40000000030 */
[----:B------:R-:W-:-:S02]  /*2310*/  FFMA R26, R94, R39, R50 ;  /* 0x000000275e1a7223 */ /* 0x000fc40000000032 */
[----:B--2---:R-:W-:Y:S01]  /*2320*/  FFMA R38, R28, R31, R96 ;  /* 0x0000001f1c267223 */ /* 0x004fe20000000060 */
[----:B------:R-:W2:Y:S01]  /*2330*/  LDS.128 R48, [R61+0x3210] ;  /* 0x003210003d307984 */ /* 0x000ea20000000c00 */
[-C--:B------:R-:W-:Y:S02]  /*2340*/  FFMA R88, R52, R27.reuse, R89 ;  /* 0x0000001b34587223 */ /* 0x080fe40000000059 */
[C---:B------:R-:W-:Y:S02]  /*2350*/  FFMA R96, R54.reuse, R27, R53 ;  /* 0x0000001b36607223 */ /* 0x040fe40000000035 */
[C---:B------:R-:W-:Y:S02]  /*2360*/  FFMA R94, R54.reuse, R31, R55 ;  /* 0x0000001f365e7223 */ /* 0x040fe40000000037 */
[----:B------:R-:W-:Y:S02]  /*2370*/  FFMA R85, R54, R35, R85 ;  /* 0x0000002336557223 */ /* 0x000fe40000000055 */
[----:B------:R-:W-:-:S02]  /*2380*/  FFMA R89, R52, R31, R90 ;  /* 0x0000001f34597223 */ /* 0x000fc4000000005a */
[C---:B------:R-:W-:Y:S01]  /*2390*/  FFMA R91, R52.reuse, R35, R91 ;  /* 0x00000023345b7223 */ /* 0x040fe2000000005b */
[----:B------:R-:W-:Y:S01]  /*23a0*/  LDS R90, [R59.X4+0x7e0] ;  /* 0x0007e0003b5a7984 */ /* 0x000fe20000004800 */
[----:B------:R-:W-:-:S03]  /*23b0*/  FFMA R92, R52, R39, R92 ;  /* 0x00000027345c7223 */ /* 0x000fc6000000005c */
[----:B------:R-:W5:Y:S01]  /*23c0*/  LDS.128 R52, [R61+0x3290] ;  /* 0x003290003d347984 */ /* 0x000f620000000c00 */
[C---:B------:R-:W-:Y:S02]  /*23d0*/  FFMA R77, R80.reuse, R27, R77 ;  /* 0x0000001b504d7223 */ /* 0x040fe4000000004d */
[C---:B------:R-:W-:Y:S02]  /*23e0*/  FFMA R79, R80.reuse, R31, R79 ;  /* 0x0000001f504f7223 */ /* 0x040fe4000000004f */
[C---:B------:R-:W-:Y:S02]  /*23f0*/  FFMA R81, R80.reuse, R35, R81 ;  /* 0x0000002350517223 */ /* 0x040fe40000000051 */
[----:B------:R-:W-:Y:S02]  /*2400*/  FFMA R82, R80, R39, R82 ;  /* 0x0000002750527223 */ /* 0x000fe40000000052 */
[----:B------:R-:W2:Y:S01]  /*2410*/  LDS R80, [R59.X4+0x818] ;  /* 0x000818003b507984 */ /* 0x000ea20000004800 */
[----:B------:R-:W-:-:S02]  /*2420*/  FFMA R95, R28, R27, R95 ;  /* 0x0000001b1c5f7223 */ /* 0x000fc4000000005f */
[C---:B---3--:R-:W-:Y:S02]  /*2430*/  FFMA R69, R36.reuse, R27, R69 ;  /* 0x0000001b24457223 */ /* 0x048fe40000000045 */
[C---:B------:R-:W-:Y:S02]  /*2440*/  FFMA R71, R36.reuse, R31, R71 ;  /* 0x0000001f24477223 */ /* 0x040fe40000000047 */
[C---:B------:R-:W-:Y:S02]  /*2450*/  FFMA R73, R36.reuse, R35, R73 ;  /* 0x0000002324497223 */ /* 0x040fe40000000049 */
[----:B------:R-:W-:Y:S02]  /*2460*/  FFMA R75, R36, R39, R75 ;  /* 0x00000027244b7223 */ /* 0x000fe4000000004b */
[----:B----4-:R-:W-:Y:S01]  /*2470*/  FFMA R27, R78, R27, R84 ;  /* 0x0000001b4e1b7223 */ /* 0x010fe20000000054 */
[----:B------:R-:W3:Y:S01]  /*2480*/  LDS R36, [R59.X4+0x7a8] ;  /* 0x0007a8003b247984 */ /* 0x000ee20000004800 */
[----:B------:R-:W-:-:S02]  /*2490*/  FFMA R32, R28, R35, R97 ;  /* 0x000000231c207223 */ /* 0x000fc40000000061 */
[----:B------:R-:W-:Y:S02]  /*24a0*/  FFMA R28, R28, R39, R98 ;  /* 0x000000271c1c7223 */ /* 0x000fe40000000062 */
[C---:B------:R-:W-:Y:S01]  /*24b0*/  FFMA R83, R78.reuse, R31, R83 ;  /* 0x0000001f4e537223 */ /* 0x040fe20000000053 */
[----:B------:R-:W-:Y:S01]  /*24c0*/  LDS R98, [R59.X4+0x1500] ;  /* 0x001500003b627984 */ /* 0x000fe20000004800 */
[C---:B------:R-:W-:Y:S02]  /*24d0*/  FFMA R97, R78.reuse, R35, R86 ;  /* 0x000000234e617223 */ /* 0x040fe40000000056 */
[----:B------:R-:W-:Y:S01]  /*24e0*/  FFMA R93, R78, R39, R93 ;  /* 0x000000274e5d7223 */ /* 0x000fe2000000005d */
[----:B------:R-:W-:Y:S01]  /*24f0*/  LDS R86, [R59.X4+0x888] ;  /* 0x000888003b567984 */ /* 0x000fe20000004800 */
[C---:B0-----:R-:W-:Y:S02]  /*2500*/  FFMA R87, R40.reuse, R67, R87 ;  /* 0x0000004328577223 */ /* 0x041fe40000000057 */
[----:B------:R-:W-:-:S02]  /*2510*/  FFMA R39, R40, R65, R95 ;  /* 0x0000004128277223 */ /* 0x000fc4000000005f */
[C---:B------:R-:W-:Y:S02]  /*2520*/  FFMA R31, R40.reuse, R25, R96 ;  /* 0x00000019281f7223 */ /* 0x040fe40000000060 */
[C---:B------:R-:W-:Y:S01]  /*2530*/  FFMA R88, R40.reuse, R63, R88 ;  /* 0x0000003f28587223 */ /* 0x040fe20000000058 */
[----:B------:R-:W0:Y:S01]  /*2540*/  LDS R96, [R59.X4+0x850] ;  /* 0x000850003b607984 */ /* 0x000e220000004800 */
[C---:B-1----:R-:W-:Y:S02]  /*2550*/  FFMA R84, R40.reuse, R37, R69 ;  /* 0x0000002528547223 */ /* 0x042fe40000000045 */
[C---:B------:R-:W-:Y:S02]  /*2560*/  FFMA R78, R40.reuse, R33, R77 ;  /* 0x00000021284e7223 */ /* 0x040fe4000000004d */
[----:B------:R-:W-:Y:S02]  /*2570*/  FFMA R40, R40, R29, R27 ;  /* 0x0000001d28287223 */ /* 0x000fe4000000001b */
[----:B------:R-:W-:-:S02]  /*2580*/  FFMA R77, R67, R44, R30 ;  /* 0x0000002c434d7223 */ /* 0x000fc4000000001e */
[-C--:B------:R-:W-:Y:S01]  /*2590*/  FFMA R95, R65, R44.reuse, R38 ;  /* 0x0000002c415f7223 */ /* 0x080fe20000000026 */
[----:B------:R-:W1:Y:S01]  /*25a0*/  LDS R30, [R59.X4+0x8f8] ;  /* 0x0008f8003b1e7984 */ /* 0x000e620000004800 */
[-C--:B------:R-:W-:Y:S02]  /*25b0*/  FFMA R94, R25, R44.reuse, R94 ;  /* 0x0000002c195e7223 */ /* 0x080fe4000000005e */
[-C--:B------:R-:W-:Y:S01]  /*25c0*/  FFMA R69, R63, R44.reuse, R89 ;  /* 0x0000002c3f457223 */ /* 0x080fe20000000059 */
[----:B------:R-:W-:Y:S01]  /*25d0*/  LDS R38, [R59.X4+0x8c0] ;  /* 0x0008c0003b267984 */ /* 0x000fe20000004800 */
[-C--:B------:R-:W-:Y:S02]  /*25e0*/  FFMA R35, R37, R44.reuse, R71 ;  /* 0x0000002c25237223 */ /* 0x080fe40000000047 */
[----:B------:R-:W-:Y:S01]  /*25f0*/  FFMA R27, R33, R44, R79 ;  /* 0x0000002c211b7223 */ /* 0x000fe2000000004f */
[----:B------:R-:W-:Y:S01]  /*2600*/  LDS R89, [R59.X4+0x9a0] ;  /* 0x0009a0003b597984 */ /* 0x000fe20000004800 */
[----:B--2---:R-:W-:-:S02]  /*2610*/  FFMA R85, R25, R48, R85 ;  /* 0x0000003019557223 */ /* 0x004fc40000000055 */
[----:B-----5:R-:W-:Y:S02]  /*2620*/  FFMA R34, R25, R52, R34 ;  /* 0x0000003419227223 */ /* 0x020fe40000000022 */
[----:B------:R-:W-:Y:S01]  /*2630*/  FFMA R44, R29, R44, R83 ;  /* 0x0000002c1d2c7223 */ /* 0x000fe20000000053 */
[----:B------:R-:W2:Y:S01]  /*2640*/  LDS R25, [R59.X4+0x968] ;  /* 0x000968003b197984 */ /* 0x000ea20000004800 */
[-C--:B------:R-:W-:Y:S02]  /*2650*/  FFMA R71, R67, R48.reuse, R24 ;  /* 0x0000003043477223 */ /* 0x080fe40000000018 */
[-C--:B------:R-:W-:Y:S02]  /*2660*/  FFMA R79, R65, R48.reuse, R32 ;  /* 0x00000030414f7223 */ /* 0x080fe40000000020 */
[-C--:B------:R-:W-:Y:S02]  /*2670*/  FFMA R83, R63, R48.reuse, R91 ;  /* 0x000000303f537223 */ /* 0x080fe4000000005b */
[----:B------:R-:W-:-:S02]  /*2680*/  FFMA R73, R37, R48, R73 ;  /* 0x0000003025497223 */ /* 0x000fc40000000049 */
[-C--:B------:R-:W-:Y:S02]  /*2690*/  FFMA R24, R33, R48.reuse, R81 ;  /* 0x0000003021187223 */ /* 0x080fe40000000051 */
[----:B------:R-:W-:Y:S02]  /*26a0*/  FFMA R48, R29, R48, R97 ;  /* 0x000000301d307223 */ /* 0x000fe40000000061 */
[-C--:B------:R-:W-:Y:S02]  /*26b0*/  FFMA R67, R67, R52.reuse, R26 ;  /* 0x0000003443437223 */ /* 0x080fe4000000001a */
[-C--:B------:R-:W-:Y:S02]  /*26c0*/  FFMA R81, R65, R52.reuse, R28 ;  /* 0x0000003441517223 */ /* 0x080fe4000000001c */
[-C--:B------:R-:W-:Y:S01]  /*26d0*/  FFMA R63, R63, R52.reuse, R92 ;  /* 0x000000343f3f7223 */ /* 0x080fe2000000005c */
[----:B------:R-:W-:Y:S01]  /*26e0*/  LDS R65, [R59.X4+0x930] ;  /* 0x000930003b417984 */ /* 0x000fe20000004800 */
[----:B------:R-:W-:-:S02]  /*26f0*/  FFMA R97, R37, R52, R75 ;  /* 0x0000003425617223 */ /* 0x000fc4000000004b */
[-C--:B------:R-:W-:Y:S01]  /*2700*/  FFMA R82, R33, R52.reuse, R82 ;  /* 0x0000003421527223 */ /* 0x080fe20000000052 */
[----:B------:R-:W-:Y:S01]  /*2710*/  LDS R75, [R59.X4+0xa10] ;  /* 0x000a10003b4b7984 */ /* 0x000fe20000004800 */
[----:B------:R-:W-:-:S03]  /*2720*/  FFMA R52, R29, R52, R93 ;  /* 0x000000341d347223 */ /* 0x000fc6000000005d */
[----:B------:R-:W4:Y:S01]  /*2730*/  LDS R93, [R59.X4+0x9d8] ;  /* 0x0009d8003b5d7984 */ /* 0x000f220000004800 */
[----:B------:R-:W-:-:S03]  /*2740*/  FFMA R37, R80, R41, R31 ;  /* 0x0000002950257223 */ /* 0x000fc6000000001f */
[----:B------:R-:W5:Y:S04]  /*2750*/  LDS R29, [R59.X4+0xa48] ;  /* 0x000a48003b1d7984 */ /* 0x000f680000004800 */
[----:B------:R-:W4:Y:S01]  /*2760*/  LDS R31, [R59.X4+0xa80] ;  /* 0x000a80003b1f7984 */ /* 0x000f220000004800 */
[C---:B---3--:R-:W-:Y:S02]  /*2770*/  FFMA R32, R36.reuse, R41, R87 ;  /* 0x0000002924207223 */ /* 0x048fe40000000057 */
[C---:B------:R-:W-:Y:S01]  /*2780*/  FFMA R26, R36.reuse, R45, R77 ;  /* 0x0000002d241a7223 */ /* 0x040fe2000000004d */
[----:B------:R-:W-:Y:S01]  /*2790*/  LDS R33, [R59.X4+0xab8] ;  /* 0x000ab8003b217984 */ /* 0x000fe20000004800 */
[C---:B------:R-:W-:Y:S02]  /*27a0*/  FFMA R28, R36.reuse, R49, R71 ;  /* 0x00000031241c7223 */ /* 0x040fe40000000047 */
[----:B------:R-:W-:-:S02]  /*27b0*/  FFMA R67, R36, R53, R67 ;  /* 0x0000003524437223 */ /* 0x000fc40000000043 */
[----:B------:R-:W-:Y:S02]  /*27c0*/  FFMA R39, R90, R41, R39 ;  /* 0x000000295a277223 */ /* 0x000fe40000000027 */
[C---:B------:R-:W-:Y:S02]  /*27d0*/  FFMA R94, R80.reuse, R45, R94 ;  /* 0x0000002d505e7223 */ /* 0x040fe4000000005e */
[C---:B------:R-:W-:Y:S02]  /*27e0*/  FFMA R36, R80.reuse, R49, R85 ;  /* 0x0000003150247223 */ /* 0x040fe40000000055 */
[----:B------:R-:W-:Y:S02]  /*27f0*/  FFMA R80, R80, R53, R34 ;  /* 0x0000003550507223 */ /* 0x000fe40000000022 */
[C---:B------:R-:W-:Y:S02]  /*2800*/  FFMA R95, R90.reuse, R45, R95 ;  /* 0x0000002d5a5f7223 */ /* 0x040fe4000000005f */
[----:B------:R-:W-:-:S02]  /*2810*/  FFMA R79, R90, R49, R79 ;  /* 0x000000315a4f7223 */ /* 0x000fc4000000004f */
[----:B------:R-:W-:Y:S02]  /*2820*/  FFMA R81, R90, R53, R81 ;  /* 0x000000355a517223 */ /* 0x000fe40000000051 */
[C---:B0-----:R-:W-:Y:S02]  /*2830*/  FFMA R91, R96.reuse, R45, R69 ;  /* 0x0000002d605b7223 */ /* 0x041fe40000000045 */
[----:B------:R-:W-:Y:S02]  /*2840*/  FFMA R92, R96, R49, R83 ;  /* 0x00000031605c7223 */ /* 0x000fe40000000053 */
[----:B------:R-:W-:Y:S02]  /*2850*/  FFMA R71, R86, R45, R35 ;  /* 0x0000002d56477223 */ /* 0x000fe40000000023 */
[-C--:B------:R-:W-:Y:S02]  /*2860*/  FFMA R90, R96, R41.reuse, R88 ;  /* 0x00000029605a7223 */ /* 0x080fe40000000058 */
[----:B------:R-:W-:-:S02]  /*2870*/  FFMA R69, R86, R41, R84 ;  /* 0x0000002956457223 */ /* 0x000fc40000000054 */
[C---:B------:R-:W-:Y:S02]  /*2880*/  FFMA R73, R86.reuse, R49, R73 ;  /* 0x0000003156497223 */ /* 0x040fe40000000049 */
[----:B------:R-:W-:Y:S02]  /*2890*/  FFMA R97, R86, R53, R97 ;  /* 0x0000003556617223 */ /* 0x000fe40000000061 */
[----:B-1----:R-:W-:Y:S02]  /*28a0*/  FFMA R83, R30, R45, R44 ;  /* 0x0000002d1e537223 */ /* 0x002fe4000000002c */
[----:B--2---:R-:W-:Y:S01]  /*28b0*/  FFMA R35, R25, R42, R39 ;  /* 0x0000002a19237223 */ /* 0x004fe20000000027 */
[----:B------:R-:W0:Y:S01]  /*28c0*/  LDS R44, [R59.X4+0xaf0] ;  /* 0x000af0003b2c7984 */ /* 0x000e220000004800 */
[----:B------:R-:W-:Y:S02]  /*28d0*/  FFMA R63, R96, R53, R63 ;  /* 0x00000035603f7223 */ /* 0x000fe4000000003f */
[----:B------:R-:W-:-:S02]  /*28e0*/  FFMA R27, R38, R45, R27 ;  /* 0x0000002d261b7223 */ /* 0x000fc4000000001b */
[----:B------:R-:W-:Y:S01]  /*28f0*/  FFMA R24, R38, R49, R24 ;  /* 0x0000003126187223 */ /* 0x000fe20000000018 */
[----:B------:R-:W-:Y:S01]  /*2900*/  LDS R45, [R59.X4+0xd90] ;  /* 0x000d90003b2d7984 */ /* 0x000fe20000004800 */
[C---:B------:R-:W-:Y:S02]  /*2910*/  FFMA R85, R30.reuse, R41, R40 ;  /* 0x000000291e557223 */ /* 0x040fe40000000028 */
[----:B------:R-:W-:Y:S02]  /*2920*/  FFMA R86, R30, R49, R48 ;  /* 0x000000311e567223 */ /* 0x000fe40000000030 */
[C---:B------:R-:W-:Y:S01]  /*2930*/  FFMA R37, R89.reuse, R42, R37 ;  /* 0x0000002a59257223 */ /* 0x040fe20000000025 */
[----:B------:R-:W-:Y:S01]  /*2940*/  LDS R49, [R59.X4+0xd58] ;  /* 0x000d58003b317984 */ /* 0x000fe20000004800 */
[C---:B------:R-:W-:Y:S02]  /*2950*/  FFMA R39, R89.reuse, R46, R94 ;  /* 0x0000002e59277223 */ /* 0x040fe4000000005e */
[----:B------:R-:W-:-:S02]  /*2960*/  FFMA R88, R89, R50, R36 ;  /* 0x0000003259587223 */ /* 0x000fc40000000024 */
[C---:B------:R-:W-:Y:S01]  /*2970*/  FFMA R77, R38.reuse, R41, R78 ;  /* 0x00000029264d7223 */ /* 0x040fe2000000004e */
[----:B------:R-:W-:Y:S01]  /*2980*/  LDS R36, [R59.X4+0xb60] ;  /* 0x000b60003b247984 */ /* 0x000fe20000004800 */
[-C--:B------:R-:W-:Y:S02]  /*2990*/  FFMA R82, R38, R53.reuse, R82 ;  /* 0x0000003526527223 */ /* 0x080fe40000000052 */
[----:B------:R-:W-:Y:S01]  /*29a0*/  FFMA R30, R30, R53, R52 ;  /* 0x000000351e1e7223 */ /* 0x000fe20000000034 */
[----:B------:R-:W1:Y:S01]  /*29b0*/  LDS R38, [R59.X4+0xb28] ;  /* 0x000b28003b267984 */ /* 0x000e620000004800 */
[----:B------:R-:W-:Y:S02]  /*29c0*/  FFMA R89, R89, R54, R80 ;  /* 0x0000003659597223 */ /* 0x000fe40000000050 */
[C---:B------:R-:W-:Y:S01]  /*29d0*/  FFMA R84, R25.reuse, R46, R95 ;  /* 0x0000002e19547223 */ /* 0x040fe2000000005f */
[----:B------:R-:W2:Y:S01]  /*29e0*/  LDS R52, [R59.X4+0xb98] ;  /* 0x000b98003b347984 */ /* 0x000ea20000004800 */
[----:B------:R-:W-:-:S03]  /*29f0*/  FFMA R95, R25, R50, R79 ;  /* 0x00000032195f7223 */ /* 0x000fc6000000004f */
[----:B------:R-:W3:Y:S01]  /*2a00*/  LDS R80, [R59.X4+0xbd0] ;  /* 0x000bd0003b507984 */ /* 0x000ee20000004800 */
[----:B------:R-:W-:Y:S02]  /*2a10*/  FFMA R96, R25, R54, R81 ;  /* 0x0000003619607223 */ /* 0x000fe40000000051 */
[C---:B----4-:R-:W-:Y:S01]  /*2a20*/  FFMA R90, R93.reuse, R42, R90 ;  /* 0x0000002a5d5a7223 */ /* 0x050fe2000000005a */
[----:B------:R-:W4:Y:S01]  /*2a30*/  LDS R78, [R59.X4+0xc08] ;  /* 0x000c08003b4e7984 */ /* 0x000f220000004800 */
[C---:B------:R-:W-:Y:S02]  /*2a40*/  FFMA R91, R93.reuse, R46, R91 ;  /* 0x0000002e5d5b7223 */ /* 0x040fe4000000005b */
[----:B------:R-:W-:Y:S01]  /*2a50*/  FFMA R92, R93, R50, R92 ;  /* 0x000000325d5c7223 */ /* 0x000fe2000000005c */
[----:B------:R-:W-:Y:S01]  /*2a60*/  LDS R41, [R59.X4+0xcb0] ;  /* 0x000cb0003b297984 */ /* 0x000fe20000004800 */
[C---:B------:R-:W-:Y:S02]  /*2a70*/  FFMA R32, R65.reuse, R42, R32 ;  /* 0x0000002a41207223 */ /* 0x040fe40000000020 */
[C---:B------:R-:W-:Y:S01]  /*2a80*/  FFMA R48, R65.reuse, R46, R26 ;  /* 0x0000002e41307223 */ /* 0x040fe2000000001a */
[----:B------:R-:W-:Y:S01]  /*2a90*/  LDS R53, [R59.X4+0xd20] ;  /* 0x000d20003b357984 */ /* 0x000fe20000004800 */
[----:B------:R-:W-:-:S02]  /*2aa0*/  FFMA R40, R65, R50, R28 ;  /* 0x0000003241287223 */ /* 0x000fc4000000001c */
[-C--:B------:R-:W-:Y:S02]  /*2ab0*/  FFMA R34, R65, R54.reuse, R67 ;  /* 0x0000003641227223 */ /* 0x080fe40000000043 */
[----:B------:R-:W-:Y:S01]  /*2ac0*/  FFMA R93, R93, R54, R63 ;  /* 0x000000365d5d7223 */ /* 0x000fe2000000003f */
[----:B------:R-:W-:Y:S01]  /*2ad0*/  LDS R67, [R59.X4+0xc40] ;  /* 0x000c40003b437984 */ /* 0x000fe20000004800 */
[C---:B-----5:R-:W-:Y:S02]  /*2ae0*/  FFMA R79, R29.reuse, R46, R27 ;  /* 0x0000002e1d4f7223 */ /* 0x060fe4000000001b */
[C---:B------:R-:W-:Y:S01]  /*2af0*/  FFMA R81, R29.reuse, R50, R24 ;  /* 0x000000321d517223 */ /* 0x040fe20000000018 */
[----:B------:R-:W-:Y:S01]  /*2b00*/  LDS R65, [R59.X4+0xc78] ;  /* 0x000c78003b417984 */ /* 0x000fe20000004800 */
[C---:B------:R-:W-:Y:S02]  /*2b10*/  FFMA R77, R29.reuse, R42, R77 ;  /* 0x0000002a1d4d7223 */ /* 0x040fe4000000004d */
[----:B------:R-:W-:Y:S01]  /*2b20*/  FFMA R82, R29, R54, R82 ;  /* 0x000000361d527223 */ /* 0x000fe20000000052 */
[----:B------:R-:W5:Y:S01]  /*2b30*/  LDS.128 R24, [R61+0x3120] ;  /* 0x003120003d187984 */ /* 0x000f620000000c00 */
[----:B------:R-:W-:-:S02]  /*2b40*/  FFMA R85, R31, R42, R85 ;  /* 0x0000002a1f557223 */ /* 0x000fc40000000055 */
[C---:B------:R-:W-:Y:S01]  /*2b50*/  FFMA R83, R31.reuse, R46, R83 ;  /* 0x0000002e1f537223 */ /* 0x040fe20000000053 */
[----:B------:R-:W2:Y:S01]  /*2b60*/  LDS R63, [R59.X4+0xce8] ;  /* 0x000ce8003b3f7984 */ /* 0x000ea20000004800 */
[C---:B------:R-:W-:Y:S02]  /*2b70*/  FFMA R86, R31.reuse, R50, R86 ;  /* 0x000000321f567223 */ /* 0x040fe40000000056 */
[----:B------:R-:W-:Y:S02]  /*2b80*/  FFMA R94, R31, R54, R30 ;  /* 0x000000361f5e7223 */ /* 0x000fe4000000001e */
[----:B------:R-:W2:Y:S01]  /*2b90*/  LDS.128 R28, [R61+0x31a0] ;  /* 0x0031a0003d1c7984 */ /* 0x000ea20000000c00 */
[C---:B------:R-:W-:Y:S02]  /*2ba0*/  FFMA R69, R75.reuse, R42, R69 ;  /* 0x0000002a4b457223 */ /* 0x040fe40000000045 */
[C---:B------:R-:W-:Y:S02]  /*2bb0*/  FFMA R71, R75.reuse, R46, R71 ;  /* 0x0000002e4b477223 */ /* 0x040fe40000000047 */
[----:B------:R-:W-:-:S02]  /*2bc0*/  FFMA R73, R75, R50, R73 ;  /* 0x000000324b497223 */ /* 0x000fc40000000049 */
[----:B------:R-:W-:Y:S02]  /*2bd0*/  FFMA R75, R75, R54, R97 ;  /* 0x000000364b4b7223 */ /* 0x000fe40000000061 */
[C---:B0-----:R-:W-:Y:S02]  /*2be0*/  FFMA R97, R44.reuse, R43, R35 ;  /* 0x0000002b2c617223 */ /* 0x041fe40000000023 */
[C---:B------:R-:W-:Y:S02]  /*2bf0*/  FFMA R84, R44.reuse, R47, R84 ;  /* 0x0000002f2c547223 */ /* 0x040fe40000000054 */
[----:B------:R-:W-:Y:S02]  /*2c00*/  FFMA R46, R44, R51, R95 ;  /* 0x000000332c2e7223 */ /* 0x000fe4000000005f */
[C---:B------:R-:W-:Y:S02]  /*2c10*/  FFMA R87, R33.reuse, R43, R32 ;  /* 0x0000002b21577223 */ /* 0x040fe40000000020 */
[----:B------:R-:W-:-:S02]  /*2c20*/  FFMA R48, R33, R47, R48 ;  /* 0x0000002f21307223 */ /* 0x000fc40000000030 */
[C---:B------:R-:W-:Y:S02]  /*2c30*/  FFMA R40, R33.reuse, R51, R40 ;  /* 0x0000003321287223 */ /* 0x040fe40000000028 */
[-C--:B------:R-:W-:Y:S02]  /*2c40*/  FFMA R42, R33, R55.reuse, R34 ;  /* 0x00000037212a7223 */ /* 0x080fe40000000022 */
[----:B------:R-:W-:Y:S01]  /*2c50*/  FFMA R44, R44, R55, R96 ;  /* 0x000000372c2c7223 */ /* 0x000fe20000000060 */
[----:B------:R-:W0:Y:S01]  /*2c60*/  LDS.128 R32, [R61+0x3220] ;  /* 0x003220003d207984 */ /* 0x000e220000000c00 */
[C---:B-1----:R-:W-:Y:S02]  /*2c70*/  FFMA R96, R38.reuse, R43, R37 ;  /* 0x0000002b26607223 */ /* 0x042fe40000000025 */
[C---:B------:R-:W-:Y:S02]  /*2c80*/  FFMA R95, R38.reuse, R47, R39 ;  /* 0x0000002f265f7223 */ /* 0x040fe40000000027 */
[----:B------:R-:W-:-:S02]  /*2c90*/  FFMA R54, R38, R51, R88 ;  /* 0x0000003326367223 */ /* 0x000fc40000000058 */
[----:B------:R-:W-:Y:S01]  /*2ca0*/  FFMA R50, R38, R55, R89 ;  /* 0x0000003726327223 */ /* 0x000fe20000000059 */
[----:B------:R-:W-:Y:S01]  /*2cb0*/  LDS R88, [R59.X4+0xea8] ;  /* 0x000ea8003b587984 */ /* 0x000fe20000004800 */
[C---:B------:R-:W-:Y:S02]  /*2cc0*/  FFMA R90, R36.reuse, R43, R90 ;  /* 0x0000002b245a7223 */ /* 0x040fe4000000005a */
[C---:B------:R-:W-:Y:S02]  /*2cd0*/  FFMA R91, R36.reuse, R47, R91 ;  /* 0x0000002f245b7223 */ /* 0x040fe4000000005b */
[C---:B------:R-:W-:Y:S02]  /*2ce0*/  FFMA R92, R36.reuse, R51, R92 ;  /* 0x00000033245c7223 */ /* 0x040fe4000000005c */
[----:B------:R-:W-:Y:S02]  /*2cf0*/  FFMA R93, R36, R55, R93 ;  /* 0x00000037245d7223 */ /* 0x000fe4000000005d */
[-C--:B--2---:R-:W-:Y:S01]  /*2d00*/  FFMA R69, R52, R43.reuse, R69 ;  /* 0x0000002b34457223 */ /* 0x084fe20000000045 */
[----:B------:R-:W1:Y:S01]  /*2d10*/  LDS.128 R36, [R61+0x32a0] ;  /* 0x0032a0003d247984 */ /* 0x000e620000000c00 */
[----:B---3--:R-:W-:-:S02]  /*2d20*/  FFMA R77, R80, R43, R77 ;  /* 0x0000002b504d7223 */ /* 0x008fc4000000004d */
[C---:B----4-:R-:W-:Y:S02]  /*2d30*/  FFMA R85, R78.reuse, R43, R85 ;  /* 0x0000002b4e557223 */ /* 0x050fe40000000055 */
[-C--:B------:R-:W-:Y:S02]  /*2d40*/  FFMA R43, R78, R47.reuse, R83 ;  /* 0x0000002f4e2b7223 */ /* 0x080fe40000000053 */
[C---:B------:R-:W-:Y:S02]  /*2d50*/  FFMA R71, R52.reuse, R47, R71 ;  /* 0x0000002f34477223 */ /* 0x040fe40000000047 */
[----:B------:R-:W-:Y:S02]  /*2d60*/  FFMA R75, R52, R55, R75 ;  /* 0x00000037344b7223 */ /* 0x000fe4000000004b */
[C---:B------:R-:W-:Y:S02]  /*2d70*/  FFMA R79, R80.reuse, R47, R79 ;  /* 0x0000002f504f7223 */ /* 0x040fe4000000004f */
[----:B------:R-:W-:-:S02]  /*2d80*/  FFMA R82, R80, R55, R82 ;  /* 0x0000003750527223 */ /* 0x000fc40000000052 */
[C---:B------:R-:W-:Y:S02]  /*2d90*/  FFMA R83, R78.reuse, R51, R86 ;  /* 0x000000334e537223 */ /* 0x040fe40000000056 */
[----:B------:R-:W-:Y:S02]  /*2da0*/  FFMA R89, R78, R55, R94 ;  /* 0x000000374e597223 */ /* 0x000fe4000000005e */
[----:B------:R-:W-:Y:S01]  /*2db0*/  FFMA R81, R80, R51, R81 ;  /* 0x0000003350517223 */ /* 0x000fe20000000051 */
[----:B------:R-:W2:Y:S01]  /*2dc0*/  LDS R94, [R59.X4+0xe00] ;  /* 0x000e00003b5e7984 */ /* 0x000ea20000004800 */
[C---:B-----5:R-:W-:Y:S02]  /*2dd0*/  FFMA R87, R24.reuse, R67, R87 ;  /* 0x0000004318577223 */ /* 0x060fe40000000057 */
[C---:B------:R-:W-:Y:S01]  /*2de0*/  FFMA R55, R24.reuse, R65, R97 ;  /* 0x0000004118377223 */ /* 0x040fe20000000061 */
[----:B------:R-:W3:Y:S01]  /*2df0*/  LDS R80, [R59.X4+0xe38] ;  /* 0x000e38003b507984 */ /* 0x000ee20000004800 */
[----:B------:R-:W-:-:S02]  /*2e00*/  FFMA R47, R24, R41, R96 ;  /* 0x00000029182f7223 */ /* 0x000fc40000000060 */
[C---:B------:R-:W-:Y:S01]  /*2e10*/  FFMA R90, R24.reuse, R63, R90 ;  /* 0x0000003f185a7223 */ /* 0x040fe2000000005a */
[----:B------:R-:W-:Y:S01]  /*2e20*/  LDS R96, [R59.X4+0xe70] ;  /* 0x000e70003b607984 */ /* 0x000fe20000004800 */
[C---:B------:R-:W-:Y:S02]  /*2e30*/  FFMA R86, R24.reuse, R53, R69 ;  /* 0x0000003518567223 */ /* 0x040fe40000000045 */
[----:B------:R-:W-:Y:S02]  /*2e40*/  FFMA R78, R24, R49, R77 ;  /* 0x00000031184e7223 */ /* 0x000fe4000000004d */
[----:B------:R-:W-:Y:S02]  /*2e50*/  FFMA R73, R52, R51, R73 ;  /* 0x0000003334497223 */ /* 0x000fe40000000049 */
[----:B------:R-:W-:Y:S01]  /*2e60*/  FFMA R24, R24, R45, R85 ;  /* 0x0000002d18187223 */ /* 0x000fe20000000055 */
[----:B------:R-:W4:Y:S01]  /*2e70*/  LDS R52, [R59.X4+0xdc8] ;  /* 0x000dc8003b347984 */ /* 0x000f220000004800 */
[----:B------:R-:W-:-:S02]  /*2e80*/  FFMA R77, R67, R28, R48 ;  /* 0x0000001c434d7223 */ /* 0x000fc40000000030 */
[-C--:B------:R-:W-:Y:S02]  /*2e90*/  FFMA R85, R65, R28.reuse, R84 ;  /* 0x0000001c41557223 */ /* 0x080fe40000000054 */
[-C--:B------:R-:W-:Y:S01]  /*2ea0*/  FFMA R95, R41, R28.reuse, R95 ;  /* 0x0000001c295f7223 */ /* 0x080fe2000000005f */
[----:B------:R-:W5:Y:S01]  /*2eb0*/  LDS R84, [R59.X4+0xee0] ;  /* 0x000ee0003b547984 */ /* 0x000f620000004800 */
[-C--:B------:R-:W-:Y:S02]  /*2ec0*/  FFMA R69, R63, R28.reuse, R91 ;  /* 0x0000001c3f457223 */ /* 0x080fe4000000005b */
[-C--:B------:R-:W-:Y:S02]  /*2ed0*/  FFMA R51, R53, R28.reuse, R71 ;  /* 0x0000001c35337223 */ /* 0x080fe40000000047 */
[-C--:B------:R-:W-:Y:S02]  /*2ee0*/  FFMA R48, R49, R28.reuse, R79 ;  /* 0x0000001c31307223 */ /* 0x080fe4000000004f */
[----:B------:R-:W-:-:S02]  /*2ef0*/  FFMA R43, R45, R28, R43 ;  /* 0x0000001c2d2b7223 */ /* 0x000fc4000000002b */
[----:B------:R-:W5:Y:S01]  /*2f00*/  LDS R28, [R59.X4+0xf18] ;  /* 0x000f18003b1c7984 */ /* 0x000f620000004800 */
[-C--:B0-----:R-:W-:Y:S02]  /*2f10*/  FFMA R71, R67, R32.reuse, R40 ;  /* 0x0000002043477223 */ /* 0x081fe40000000028 */
[-C--:B------:R-:W-:Y:S02]  /*2f20*/  FFMA R46, R65, R32.reuse, R46 ;  /* 0x00000020412e7223 */ /* 0x080fe4000000002e */
[-C--:B------:R-:W-:Y:S02]  /*2f30*/  FFMA R54, R41, R32.reuse, R54 ;  /* 0x0000002029367223 */ /* 0x080fe40000000036 */
[----:B------:R-:W-:Y:S02]  /*2f40*/  FFMA R40, R49, R32, R81 ;  /* 0x0000002031287223 */ /* 0x000fe40000000051 */
[-C--:B-1----:R-:W-:Y:S02]  /*2f50*/  FFMA R42, R67, R36.reuse, R42 ;  /* 0x00000024432a7223 */ /* 0x082fe4000000002a */
[----:B------:R-:W-:-:S02]  /*2f60*/  FFMA R79, R41, R36, R50 ;  /* 0x00000024294f7223 */ /* 0x000fc40000000032 */
[-C--:B------:R-:W-:Y:S01]  /*2f70*/  FFMA R67, R65, R36.reuse, R44 ;  /* 0x0000002441437223 */ /* 0x080fe2000000002c */
[----:B------:R-:W-:Y:S01]  /*2f80*/  LDS R41, [R59.X4+0xf88] ;  /* 0x000f88003b297984 */ /* 0x000fe20000004800 */
[----:B------:R-:W-:Y:S02]  /*2f90*/  FFMA R81, R53, R36, R75 ;  /* 0x0000002435517223 */ /* 0x000fe4000000004b */
[-C--:B------:R-:W-:Y:S01]  /*2fa0*/  FFMA R92, R63, R32.reuse, R92 ;  /* 0x000000203f5c7223 */ /* 0x080fe2000000005c */
[----:B------:R-:W0:Y:S01]  /*2fb0*/  LDS R65, [R59.X4+0xf50] ;  /* 0x000f50003b417984 */ /* 0x000e220000004800 */
[----:B------:R-:W-:Y:S02]  /*2fc0*/  FFMA R73, R53, R32, R73 ;  /* 0x0000002035497223 */ /* 0x000fe40000000049 */
[----:B------:R-:W-:Y:S01]  /*2fd0*/  FFMA R82, R49, R36, R82 ;  /* 0x0000002431527223 */ /* 0x000fe20000000052 */
[----:B------:R-:W1:Y:S01]  /*2fe0*/  LDS R75, [R59.X4+0x1030] ;  /* 0x001030003b4b7984 */ /* 0x000e620000004800 */
[----:B------:R-:W-:-:S02]  /*2ff0*/  FFMA R32, R45, R32, R83 ;  /* 0x000000202d207223 */ /* 0x000fc40000000053 */
[-C--:B------:R-:W-:Y:S02]  /*3000*/  FFMA R97, R45, R36.reuse, R89 ;  /* 0x000000242d617223 */ /* 0x080fe40000000059 */
[----:B--2---:R-:W-:Y:S01]  /*3010*/  FFMA R49, R94, R33, R46 ;  /* 0x000000215e317223 */ /* 0x004fe2000000002e */
[----:B------:R-:W2:Y:S01]  /*3020*/  LDS R89, [R59.X4+0xfc0] ;  /* 0x000fc0003b597984 */ /* 0x000ea20000004800 */
[----:B------:R-:W-:Y:S02]  /*3030*/  FFMA R63, R63, R36, R93 ;  /* 0x000000243f3f7223 */ /* 0x000fe4000000005d */
[C---:B---3--:R-:W-:Y:S01]  /*3040*/  FFMA R53, R80.reuse, R25, R47 ;  /* 0x0000001950357223 */ /* 0x048fe2000000002f */
[----:B------:R-:W3:Y:S01]  /*3050*/  LDS R93, [R59.X4+0xff8] ;  /* 0x000ff8003b5d7984 */ /* 0x000ee20000004800 */
[C---:B------:R-:W-:Y:S02]  /*3060*/  FFMA R46, R80.reuse, R29, R95 ;  /* 0x0000001d502e7223 */ /* 0x040fe4000000005f */
[C---:B------:R-:W-:Y:S01]  /*3070*/  FFMA R50, R80.reuse, R33, R54 ;  /* 0x0000002150327223 */ /* 0x040fe20000000036 */
[----:B------:R-:W0:Y:S01]  /*3080*/  LDS R45, [R59.X4+0x1068] ;  /* 0x001068003b2d7984 */ /* 0x000e220000004800 */
[----:B------:R-:W-:-:S02]  /*3090*/  FFMA R79, R80, R37, R79 ;  /* 0x00000025504f7223 */ /* 0x000fc4000000004f */
[-C--:B----4-:R-:W-:Y:S01]  /*30a0*/  FFMA R36, R52, R29.reuse, R77 ;  /* 0x0000001d34247223 */ /* 0x090fe2000000004d */
[----:B------:R-:W4:Y:S01]  /*30b0*/  LDS R47, [R59.X4+0x10a0] ;  /* 0x0010a0003b2f7984 */ /* 0x000f220000004800 */
[----:B------:R-:W-:Y:S02]  /*30c0*/  FFMA R91, R96, R29, R69 ;  /* 0x0000001d605b7223 */ /* 0x000fe40000000045 */
[----:B------:R-:W-:Y:S01]  /*30d0*/  FFMA R80, R88, R37, R81 ;  /* 0x0000002558507223 */ /* 0x000fe20000000051 */
[----:B------:R-:W-:Y:S01]  /*30e0*/  LDS R54, [R59.X4+0x1148] ;  /* 0x001148003b367984 */ /* 0x000fe20000004800 */
[C---:B------:R-:W-:Y:S02]  /*30f0*/  FFMA R55, R94.reuse, R25, R55 ;  /* 0x000000195e377223 */ /* 0x040fe40000000037 */
[C---:B------:R-:W-:Y:S02]  /*3100*/  FFMA R44, R94.reuse, R29, R85 ;  /* 0x0000001d5e2c7223 */ /* 0x040fe40000000055 */
[----:B------:R-:W-:-:S02]  /*3110*/  FFMA R67, R94, R37, R67 ;  /* 0x000000255e437223 */ /* 0x000fc40000000043 */
[-C--:B------:R-:W-:Y:S02]  /*3120*/  FFMA R69, R88, R25.reuse, R86 ;  /* 0x0000001958457223 */ /* 0x080fe40000000056 */
[C---:B-----5:R-:W-:Y:S02]  /*3130*/  FFMA R77, R84.reuse, R25, R78 ;  /* 0x00000019544d7223 */ /* 0x060fe4000000004e */
[C---:B------:R-:W-:Y:S01]  /*3140*/  FFMA R48, R84.reuse, R29, R48 ;  /* 0x0000001d54307223 */ /* 0x040fe20000000030 */
[----:B------:R-:W-:Y:S01]  /*3150*/  LDS R78, [R59.X4+0x1228] ;  /* 0x001228003b4e7984 */ /* 0x000fe20000004800 */
[C---:B------:R-:W-:Y:S02]  /*3160*/  FFMA R81, R84.reuse, R33, R40 ;  /* 0x0000002154517223 */ /* 0x040fe40000000028 */
[----:B------:R-:W-:Y:S02]  /*3170*/  FFMA R82, R84, R37, R82 ;  /* 0x0000002554527223 */ /* 0x000fe40000000052 */
[----:B------:R-:W-:-:S02]  /*3180*/  FFMA R84, R28, R25, R24 ;  /* 0x000000191c547223 */ /* 0x000fc40000000018 */
[C---:B------:R-:W-:Y:S02]  /*3190*/  FFMA R83, R28.reuse, R29, R43 ;  /* 0x0000001d1c537223 */ /* 0x040fe4000000002b */
[C---:B------:R-:W-:Y:S01]  /*31a0*/  FFMA R86, R28.reuse, R33, R32 ;  /* 0x000000211c567223 */ /* 0x040fe20000000020 */
[----:B------:R-:W5:Y:S01]  /*31b0*/  LDS R43, [R59.X4+0x10d8] ;  /* 0x0010d8003b2b7984 */ /* 0x000f620000004800 */
[----:B------:R-:W-:Y:S02]  /*31c0*/  FFMA R94, R28, R37, R97 ;  /* 0x000000251c5e7223 */ /* 0x000fe40000000061 */
[C---:B------:R-:W-:Y:S01]  /*31d0*/  FFMA R87, R52.reuse, R25, R87 ;  /* 0x0000001934577223 */ /* 0x040fe20000000057 */
[----:B------:R-:W2:Y:S01]  /*31e0*/  LDS R28, [R59.X4+0x1110] ;  /* 0x001110003b1c7984 */ /* 0x000ea20000004800 */
[C---:B------:R-:W-:Y:S02]  /*31f0*/  FFMA R71, R52.reuse, R33, R71 ;  /* 0x0000002134477223 */ /* 0x040fe40000000047 */
[----:B------:R-:W-:-:S02]  /*3200*/  FFMA R42, R52, R37, R42 ;  /* 0x00000025342a7223 */ /* 0x000fc4000000002a */
[----:B------:R-:W3:Y:S01]  /*3210*/  LDS R52, [R59.X4+0x1180] ;  /* 0x001180003b347984 */ /* 0x000ee20000004800 */
[C---:B------:R-:W-:Y:S02]  /*3220*/  FFMA R51, R88.reuse, R29, R51 ;  /* 0x0000001d58337223 */ /* 0x040fe40000000033 */
[----:B------:R-:W-:Y:S01]  /*3230*/  FFMA R73, R88, R33, R73 ;  /* 0x0000002158497223 */ /* 0x000fe20000000049 */
[----:B------:R-:W-:Y:S01]  /*3240*/  LDS R29, [R59.X4+0x1260] ;  /* 0x001260003b1d7984 */ /* 0x000fe20000004800 */
[C---:B------:R-:W-:Y:S02]  /*3250*/  FFMA R90, R96.reuse, R25, R90 ;  /* 0x00000019605a7223 */ /* 0x040fe4000000005a */
[C---:B------:R-:W-:Y:S01]  /*3260*/  FFMA R92, R96.reuse, R33, R92 ;  /* 0x00000021605c7223 */ /* 0x040fe2000000005c */
[----:B------:R-:W-:Y:S01]  /*3270*/  LDS R25, [R59.X4+0x12d0] ;  /* 0x0012d0003b197984 */ /* 0x000fe20000004800 */
[----:B------:R-:W-:Y:S02]  /*3280*/  FFMA R63, R96, R37, R63 ;  /* 0x00000025603f7223 */ /* 0x000fe4000000003f */
[----:B0-----:R-:W-:Y:S01]  /*3290*/  FFMA R40, R65, R34, R71 ;  /* 0x0000002241287223 */ /* 0x001fe20000000047 */
[----:B------:R-:W-:Y:S01]  /*32a0*/  LDS R37, [R59.X4+0x1378] ;  /* 0x001378003b257984 */ /* 0x000fe20000004800 */
[----:B-1----:R-:W-:-:S02]  /*32b0*/  FFMA R69, R75, R26, R69 ;  /* 0x0000001a4b457223 */ /* 0x002fc40000000045 */
[C---:B------:R-:W-:Y:S01]  /*32c0*/  FFMA R71, R75.reuse, R30, R51 ;  /* 0x0000001e4b477223 */ /* 0x040fe20000000033 */
[----:B------:R-:W-:Y:S01]  /*32d0*/  LDS R33, [R59.X4+0x13b0] ;  /* 0x0013b0003b217984 */ /* 0x000fe20000004800 */
[----:B------:R-:W-:Y:S02]  /*32e0*/  FFMA R73, R75, R34, R73 ;  /* 0x000000224b497223 */ /* 0x000fe40000000049 */
[----:B------:R-:W-:Y:S02]  /*32f0*/  FFMA R32, R65, R30, R36 ;  /* 0x0000001e41207223 */ /* 0x000fe40000000024 */
[C---:B------:R-:W-:Y:S01]  /*3300*/  FFMA R85, R41.reuse, R26, R55 ;  /* 0x0000001a29557223 */ /* 0x040fe20000000037 */
[----:B------:R-:W0:Y:S01]  /*3310*/  LDS R36, [R59.X4+0x11b8] ;  /* 0x0011b8003b247984 */ /* 0x000e220000004800 */
[C---:B------:R-:W-:Y:S02]  /*3320*/  FFMA R95, R41.reuse, R30, R44 ;  /* 0x0000001e295f7223 */ /* 0x040fe4000000002c */
[----:B------:R-:W-:-:S02]  /*3330*/  FFMA R96, R41, R34, R49 ;  /* 0x0000002229607223 */ /* 0x000fc40000000031 */
[----:B------:R-:W-:Y:S02]  /*3340*/  FFMA R75, R75, R38, R80 ;  /* 0x000000264b4b7223 */ /* 0x000fe40000000050 */
[C---:B------:R-:W-:Y:S01]  /*3350*/  FFMA R24, R65.reuse, R26, R87 ;  /* 0x0000001a41187223 */ /* 0x040fe20000000057 */
[----:B------:R-:W1:Y:S01]  /*3360*/  LDS R80, [R59.X4+0x11f0] ;  /* 0x0011f0003b507984 */ /* 0x000e620000004800 */
[-C--:B------:R-:W-:Y:S02]  /*3370*/  FFMA R42, R65, R38.reuse, R42 ;  /* 0x00000026412a7223 */ /* 0x080fe4000000002a */
[----:B------:R-:W-:Y:S01]  /*3380*/  FFMA R41, R41, R38, R67 ;  /* 0x0000002629297223 */ /* 0x000fe20000000043 */
[----:B------:R-:W-:Y:S01]  /*3390*/  LDS R65, [R59.X4+0x1308] ;  /* 0x001308003b417984 */ /* 0x000fe20000004800 */
[C---:B--2---:R-:W-:Y:S02]  /*33a0*/  FFMA R53, R89.reuse, R26, R53 ;  /* 0x0000001a59357223 */ /* 0x044fe40000000035 */
[C---:B------:R-:W-:Y:S01]  /*33b0*/  FFMA R55, R89.reuse, R30, R46 ;  /* 0x0000001e59377223 */ /* 0x040fe2000000002e */
[----:B------:R-:W-:Y:S01]  /*33c0*/  LDS R67, [R59.X4+0x1298] ;  /* 0x001298003b437984 */ /* 0x000fe20000004800 */
[----:B------:R-:W-:-:S02]  /*33d0*/  FFMA R88, R89, R34, R50 ;  /* 0x0000002259587223 */ /* 0x000fc40000000032 */
[C---:B---3--:R-:W-:Y:S02]  /*33e0*/  FFMA R90, R93.reuse, R26, R90 ;  /* 0x0000001a5d5a7223 */ /* 0x048fe4000000005a */
[C---:B------:R-:W-:Y:S02]  /*33f0*/  FFMA R91, R93.reuse, R30, R91 ;  /* 0x0000001e5d5b7223 */ /* 0x040fe4000000005b */
[----:B------:R-:W-:Y:S02]  /*3400*/  FFMA R92, R93, R34, R92 ;  /* 0x000000225d5c7223 */ /* 0x000fe4000000005c */
[-C--:B------:R-:W-:Y:S02]  /*3410*/  FFMA R89, R89, R38.reuse, R79 ;  /* 0x0000002659597223 */ /* 0x080fe4000000004f */
[----:B------:R-:W-:Y:S02]  /*3420*/  FFMA R93, R93, R38, R63 ;  /* 0x000000265d5d7223 */ /* 0x000fe4000000003f */
[-C--:B------:R-:W-:Y:S01]  /*3430*/  FFMA R79, R45, R30.reuse, R48 ;  /* 0x0000001e2d4f7223 */ /* 0x080fe20000000030 */
[----:B------:R-:W-:Y:S01]  /*3440*/  LDS R63, [R59.X4+0x1340] ;  /* 0x001340003b3f7984 */ /* 0x000fe20000004800 */
[----:B----4-:R-:W-:-:S02]  /*3450*/  FFMA R83, R47, R30, R83 ;  /* 0x0000001e2f537223 */ /* 0x010fc40000000053 */
[C---:B------:R-:W-:Y:S01]  /*3460*/  FFMA R77, R45.reuse, R26, R77 ;  /* 0x0000001a2d4d7223 */ /* 0x040fe2000000004d */
[----:B------:R-:W-:Y:S01]  /*3470*/  LDS.128 R48, [R61+0x31b0] ;  /* 0x0031b0003d307984 */ /* 0x000fe20000000c00 */
[C---:B------:R-:W-:Y:S02]  /*3480*/  FFMA R81, R45.reuse, R34, R81 ;  /* 0x000000222d517223 */ /* 0x040fe40000000051 */
[----:B------:R-:W-:Y:S02]  /*3490*/  FFMA R82, R45, R38, R82 ;  /* 0x000000262d527223 */ /* 0x000fe40000000052 */
[C---:B------:R-:W-:Y:S02]  /*34a0*/  FFMA R84, R47.reuse, R26, R84 ;  /* 0x0000001a2f547223 */ /* 0x040fe40000000054 */
[C---:B------:R-:W-:Y:S02]  /*34b0*/  FFMA R86, R47.reuse, R34, R86 ;  /* 0x000000222f567223 */ /* 0x040fe40000000056 */
[----:B------:R-:W-:-:S02]  /*34c0*/  FFMA R94, R47, R38, R94 ;  /* 0x000000262f5e7223 */ /* 0x000fc4000000005e */
[C---:B-----5:R-:W-:Y:S01]  /*34d0*/  FFMA R30, R43.reuse, R31, R32 ;  /* 0x0000001f2b1e7223 */ /* 0x060fe20000000020 */
[----:B------:R-:W2:Y:S01]  /*34e0*/  LDS.128 R44, [R61+0x3130] ;  /* 0x003130003d2c7984 */ /* 0x000ea20000000c00 */
[CC--:B------:R-:W-:Y:S02]  /*34f0*/  FFMA R97, R28.reuse, R27.reuse, R85 ;  /* 0x0000001b1c617223 */ /* 0x0c0fe40000000055 */
[----:B------:R-:W-:Y:S02]  /*3500*/  FFMA R87, R43, R27, R24 ;  /* 0x0000001b2b577223 */ /* 0x000fe40000000018 */
[C---:B------:R-:W-:Y:S02]  /*3510*/  FFMA R85, R28.reuse, R31, R95 ;  /* 0x0000001f1c557223 */ /* 0x040fe4000000005f */
[-C--:B------:R-:W-:Y:S02]  /*3520*/  FFMA R32, R28, R35.reuse, R96 ;  /* 0x000000231c207223 */ /* 0x080fe40000000060 */
[----:B------:R-:W-:-:S02]  /*3530*/  FFMA R38, R54, R35, R88 ;  /* 0x0000002336267223 */ /* 0x000fc40000000058 */
[C---:B------:R-:W-:Y:S02]  /*3540*/  FFMA R24, R43.reuse, R35, R40 ;  /* 0x000000232b187223 */ /* 0x040fe40000000028 */
[-C--:B------:R-:W-:Y:S02]  /*3550*/  FFMA R26, R43, R39.reuse, R42 ;  /* 0x000000272b1a7223 */ /* 0x080fe4000000002a */
[----:B------:R-:W-:Y:S02]  /*3560*/  FFMA R28, R28, R39, R41 ;  /* 0x000000271c1c7223 */ /* 0x000fe40000000029 */
[C---:B------:R-:W-:Y:S01]  /*3570*/  FFMA R96, R54.reuse, R27, R53 ;  /* 0x0000001b36607223 */ /* 0x040fe20000000035 */
[----:B------:R-:W3:Y:S01]  /*3580*/  LDS.128 R40, [R61+0x3230] ;  /* 0x003230003d287984 */ /* 0x000ee20000000c00 */
[C---:B------:R-:W-:Y:S02]  /*3590*/  FFMA R95, R54.reuse, R31, R55 ;  /* 0x0000001f365f7223 */ /* 0x040fe40000000037 */
[----:B------:R-:W-:-:S02]  /*35a0*/  FFMA R34, R54, R39, R89 ;  /* 0x0000002736227223 */ /* 0x000fc40000000059 */
[C---:B------:R-:W-:Y:S02]  /*35b0*/  FFMA R88, R52.reuse, R27, R90 ;  /* 0x0000001b34587223 */ /* 0x040fe4000000005a */
[C---:B------:R-:W-:Y:S01]  /*35c0*/  FFMA R91, R52.reuse, R31, R91 ;  /* 0x0000001f345b7223 */ /* 0x040fe2000000005b */
[----:B------:R-:W-:Y:S01]  /*35d0*/  LDS R90, [R59.X4+0x1490] ;  /* 0x001490003b5a7984 */ /* 0x000fe20000004800 */
[C---:B------:R-:W-:Y:S02]  /*35e0*/  FFMA R92, R52.reuse, R35, R92 ;  /* 0x00000023345c7223 */ /* 0x040fe4000000005c */
[----:B------:R-:W-:Y:S02]  /*35f0*/  FFMA R93, R52, R39, R93 ;  /* 0x00000027345d7223 */ /* 0x000fe4000000005d */
[----:B------:R-:W4:Y:S01]  /*3600*/  LDS.128 R52, [R61+0x32b0] ;  /* 0x0032b0003d347984 */ /* 0x000f220000000c00 */
[C---:B0-----:R-:W-:Y:S02]  /*3610*/  FFMA R69, R36.reuse, R27, R69 ;  /* 0x0000001b24457223 */ /* 0x041fe40000000045 */
[----:B------:R-:W-:-:S02]  /*3620*/  FFMA R89, R36, R31, R71 ;  /* 0x0000001f24597223 */ /* 0x000fc40000000047 */
[----:B-1----:R-:W-:Y:S02]  /*3630*/  FFMA R77, R80, R27, R77 ;  /* 0x0000001b504d7223 */ /* 0x002fe4000000004d */
[C---:B------:R-:W-:Y:S02]  /*3640*/  FFMA R100, R78.reuse, R39, R94 ;  /* 0x000000274e647223 */ /* 0x040fe4000000005e */
[----:B------:R-:W-:Y:S01]  /*3650*/  FFMA R71, R78, R27, R84 ;  /* 0x0000001b4e477223 */ /* 0x000fe20000000054 */
[----:B------:R-:W0:Y:S01]  /*3660*/  LDS R94, [R59.X4+0x1420] ;  /* 0x001420003b5e7984 */ /* 0x000e220000004800 */
[C---:B------:R-:W-:Y:S02]  /*3670*/  FFMA R73, R36.reuse, R35, R73 ;  /* 0x0000002324497223 */ /* 0x040fe40000000049 */
[----:B------:R-:W-:Y:S02]  /*3680*/  FFMA R75, R36, R39, R75 ;  /* 0x00000027244b7223 */ /* 0x000fe4000000004b */
[C---:B------:R-:W-:Y:S01]  /*3690*/  FFMA R79, R80.reuse, R31, R79 ;  /* 0x0000001f504f7223 */ /* 0x040fe2000000004f */
[----:B------:R-:W1:Y:S01]  /*36a0*/  LDS R36, [R59.X4+0x13e8] ;  /* 0x0013e8003b247984 */ /* 0x000e620000004800 */
[----:B------:R-:W-:-:S02]  /*36b0*/  FFMA R81, R80, R35, R81 ;  /* 0x0000002350517223 */ /* 0x000fc40000000051 */
[----:B------:R-:W-:Y:S02]  /*36c0*/  FFMA R82, R80, R39, R82 ;  /* 0x0000002750527223 */ /* 0x000fe40000000052 */
[C---:B------:R-:W-:Y:S01]  /*36d0*/  FFMA R83, R78.reuse, R31, R83 ;  /* 0x0000001f4e537223 */ /* 0x040fe20000000053 */
[----:B------:R-:W5:Y:S01]  /*36e0*/  LDS R80, [R59.X4+0x1458] ;  /* 0x001458003b507984 */ /* 0x000f620000004800 */
[----:B------:R-:W-:Y:S02]  /*36f0*/  FFMA R99, R78, R35, R86 ;  /* 0x000000234e637223 */ /* 0x000fe40000000056 */
[C---:B--2---:R-:W-:Y:S01]  /*3700*/  FFMA R87, R44.reuse, R29, R87 ;  /* 0x0000001d2c577223 */ /* 0x044fe20000000057 */
[----:B------:R-:W2:Y:S01]  /*3710*/  LDS R86, [R59.X4+0x14c8] ;  /* 0x0014c8003b567984 */ /* 0x000ea20000004800 */
[C---:B------:R-:W-:Y:S02]  /*3720*/  FFMA R35, R44.reuse, R67, R97 ;  /* 0x000000432c237223 */ /* 0x040fe40000000061 */
[----:B------:R-:W-:-:S02]  /*3730*/  FFMA R27, R44, R25, R96 ;  /* 0x000000192c1b7223 */ /* 0x000fc40000000060 */
[C---:B------:R-:W-:Y:S02]  /*3740*/  FFMA R88, R44.reuse, R65, R88 ;  /* 0x000000412c587223 */ /* 0x040fe40000000058 */
[C---:B------:R-:W-:Y:S02]  /*3750*/  FFMA R84, R44.reuse, R63, R69 ;  /* 0x0000003f2c547223 */ /* 0x040fe40000000045 */
[C---:B------:R-:W-:Y:S02]  /*3760*/  FFMA R78, R44.reuse, R37, R77 ;  /* 0x000000252c4e7223 */ /* 0x040fe4000000004d */
[----:B------:R-:W-:Y:S02]  /*3770*/  FFMA R44, R44, R33, R71 ;  /* 0x000000212c2c7223 */ /* 0x000fe40000000047 */
[C---:B------:R-:W-:Y:S02]  /*3780*/  FFMA R69, R29.reuse, R48, R30 ;  /* 0x000000301d457223 */ /* 0x040fe4000000001e */
[----:B------:R-:W1:Y:S01]  /*3790*/  LDS R30, [R59.X4+0x1538] ;  /* 0x001538003b1e7984 */ /* 0x000e620000004800 */
[----:B---3--:R-:W-:-:S02]  /*37a0*/  FFMA R71, R29, R40, R24 ;  /* 0x000000281d477223 */ /* 0x008fc40000000018 */
[----:B----4-:R-:W-:Y:S02]  /*37b0*/  FFMA R77, R29, R52, R26 ;  /* 0x000000341d4d7223 */ /* 0x010fe4000000001a */
[-C--:B------:R-:W-:Y:S01]  /*37c0*/  FFMA R31, R63, R48.reuse, R89 ;  /* 0x000000303f1f7223 */ /* 0x080fe20000000059 */
[----:B------:R-:W3:Y:S04]  /*37d0*/  LDS R29, [R59.X4+0x1570] ;  /* 0x001570003b1d7984 */ /* 0x000ee80000004800 */
[----:B------:R-:W4:Y:S01]  /*37e0*/  LDS R89, [R59.X4+0x15e0] ;  /* 0x0015e0003b597984 */ /* 0x000f220000004800 */
[C---:B------:R-:W-:Y:S02]  /*37f0*/  FFMA R85, R67.reuse, R48, R85 ;  /* 0x0000003043557223 */ /* 0x040fe40000000055 */
[----:B------:R-:W-:-:S02]  /*3800*/  FFMA R32, R67, R40, R32 ;  /* 0x0000002843207223 */ /* 0x000fc40000000020 */
[----:B------:R-:W-:Y:S02]  /*3810*/  FFMA R28, R67, R52, R28 ;  /* 0x00000034431c7223 */ /* 0x000fe4000000001c */
[C---:B------:R-:W-:Y:S01]  /*3820*/  FFMA R95, R25.reuse, R48, R95 ;  /* 0x00000030195f7223 */ /* 0x040fe2000000005f */
[----:B------:R-:W-:Y:S01]  /*3830*/  LDS R67, [R59.X4+0x18b8] ;  /* 0x0018b8003b437984 */ /* 0x000fe20000004800 */
[-C--:B------:R-:W-:Y:S02]  /*3840*/  FFMA R38, R25, R40.reuse, R38 ;  /* 0x0000002819267223 */ /* 0x080fe40000000026 */
[----:B------:R-:W-:Y:S02]  /*3850*/  FFMA R73, R63, R40, R73 ;  /* 0x000000283f497223 */ /* 0x000fe40000000049 */
[----:B------:R-:W-:Y:S02]  /*3860*/  FFMA R25, R25, R52, R34 ;  /* 0x0000003419197223 */ /* 0x000fe40000000022 */
[----:B------:R-:W-:-:S02]  /*3870*/  FFMA R39, R65, R48, R91 ;  /* 0x0000003041277223 */ /* 0x000fc4000000005b */
[----:B------:R-:W-:Y:S02]  /*3880*/  FFMA R96, R37, R48, R79 ;  /* 0x0000003025607223 */ /* 0x000fe4000000004f */
[-C--:B------:R-:W-:Y:S02]  /*3890*/  FFMA R92, R65, R40.reuse, R92 ;  /* 0x00000028415c7223 */ /* 0x080fe4000000005c */
[----:B------:R-:W-:Y:S02]  /*38a0*/  FFMA R24, R37, R40, R81 ;  /* 0x0000002825187223 */ /* 0x000fe40000000051 */
[----:B------:R-:W-:Y:S02]  /*38b0*/  FFMA R63, R63, R52, R75 ;  /* 0x000000343f3f7223 */ /* 0x000fe4000000004b */
[C---:B0-----:R-:W-:Y:S01]  /*38c0*/  FFMA R35, R94.reuse, R45, R35 ;  /* 0x0000002d5e237223 */ /* 0x041fe20000000023 */
[----:B------:R-:W-:Y:S01]  /*38d0*/  LDS R75, [R59.X4+0x1650] ;  /* 0x001650003b4b7984 */ /* 0x000fe20000004800 */
[----:B------:R-:W-:-:S02]  /*38e0*/  FFMA R34, R94, R49, R85 ;  /* 0x000000315e227223 */ /* 0x000fc40000000055 */
[----:B------:R-:W-:Y:S02]  /*38f0*/  FFMA R97, R94, R41, R32 ;  /* 0x000000295e617223 */ /* 0x000fe40000000020 */
[C---:B------:R-:W-:Y:S02]  /*3900*/  FFMA R48, R33.reuse, R48, R83 ;  /* 0x0000003021307223 */ /* 0x040fe40000000053 */
[----:B------:R-:W-:Y:S01]  /*3910*/  FFMA R40, R33, R40, R99 ;  /* 0x0000002821287223 */ /* 0x000fe20000000063 */
[----:B------:R-:W-:Y:S01]  /*3920*/  LDS R83, [R59.X4+0x16f8] ;  /* 0x0016f8003b537984 */ /* 0x000fe20000004800 */
[-C--:B------:R-:W-:Y:S02]  /*3930*/  FFMA R65, R65, R52.reuse, R93 ;  /* 0x0000003441417223 */ /* 0x080fe4000000005d */
[-C--:B------:R-:W-:Y:S01]  /*3940*/  FFMA R82, R37, R52.reuse, R82 ;  /* 0x0000003425527223 */ /* 0x080fe20000000052 */
[----:B------:R-:W-:Y:S01]  /*3950*/  LDS R93, [R59.X4+0x1618] ;  /* 0x001618003b5d7984 */ /* 0x000fe20000004800 */
[----:B------:R-:W-:-:S02]  /*3960*/  FFMA R100, R33, R52, R100 ;  /* 0x0000003421647223 */ /* 0x000fc40000000064 */
[----:B------:R-:W-:Y:S01]  /*3970*/  FFMA R94, R94, R53, R28 ;  /* 0x000000355e5e7223 */ /* 0x000fe2000000001c */
[----:B------:R-:W0:Y:S01]  /*3980*/  LDS R33, [R59.X4+0x15a8] ;  /* 0x0015a8003b217984 */ /* 0x000e220000004800 */
[C---:B-1----:R-:W-:Y:S02]  /*3990*/  FFMA R87, R36.reuse, R45, R87 ;  /* 0x0000002d24577223 */ /* 0x042fe40000000057 */
[C---:B------:R-:W-:Y:S02]  /*39a0*/  FFMA R26, R36.reuse, R49, R69 ;  /* 0x00000031241a7223 */ /* 0x040fe40000000045 */
[C---:B------:R-:W-:Y:S02]  /*39b0*/  FFMA R37, R36.reuse, R41, R71 ;  /* 0x0000002924257223 */ /* 0x040fe40000000047 */
[----:B------:R-:W-:Y:S02]  /*39c0*/  FFMA R52, R36, R53, R77 ;  /* 0x0000003524347223 */ /* 0x000fe4000000004d */
[----:B-----5:R-:W-:-:S02]  /*39d0*/  FFMA R28, R80, R45, R27 ;  /* 0x0000002d501c7223 */ /* 0x020fc4000000001b */
[C---:B------:R-:W-:Y:S01]  /*39e0*/  FFMA R36, R80.reuse, R49, R95 ;  /* 0x0000003150247223 */ /* 0x040fe2000000005f */
[----:B------:R-:W-:Y:S01]  /*39f0*/  LDS R27, [R59.X4+0x16c0] ;  /* 0x0016c0003b1b7984 */ /* 0x000fe20000004800 */
[C---:B------:R-:W-:Y:S02]  /*3a00*/  FFMA R38, R80.reuse, R41, R38 ;  /* 0x0000002950267223 */ /* 0x040fe40000000026 */
[----:B------:R-:W-:Y:S02]  /*3a10*/  FFMA R80, R80, R53, R25 ;  /* 0x0000003550507223 */ /* 0x000fe40000000019 */
[C---:B--2---:R-:W-:Y:S01]  /*3a20*/  FFMA R69, R86.reuse, R45, R84 ;  /* 0x0000002d56457223 */ /* 0x044fe20000000054 */
[----:B------:R-:W1:Y:S01]  /*3a30*/  LDS R25, [R59.X4+0x1688] ;  /* 0x001688003b197984 */ /* 0x000e620000004800 */
[C---:B------:R-:W-:Y:S02]  /*3a40*/  FFMA R71, R86.reuse, R49, R31 ;  /* 0x0000003156477223 */ /* 0x040fe4000000001f */
[----:B------:R-:W-:-:S02]  /*3a50*/  FFMA R73, R86, R41, R73 ;  /* 0x0000002956497223 */ /* 0x000fc40000000049 */
[----:B------:R-:W-:Y:S02]  /*3a60*/  FFMA R63, R86, R53, R63 ;  /* 0x00000035563f7223 */ /* 0x000fe4000000003f */
[----:B------:R-:W-:Y:S02]  /*3a70*/  FFMA R81, R98, R41, R24 ;  /* 0x0000002962517223 */ /* 0x000fe40000000018 */
[C---:B------:R-:W-:Y:S02]  /*3a80*/  FFMA R84, R30.reuse, R49, R48 ;  /* 0x000000311e547223 */ /* 0x040fe40000000030 */
[C---:B------:R-:W-:Y:S02]  /*3a90*/  FFMA R86, R30.reuse, R41, R40 ;  /* 0x000000291e567223 */ /* 0x040fe40000000028 */
[C---:B------:R-:W-:Y:S02]  /*3aa0*/  FFMA R85, R30.reuse, R45, R44 ;  /* 0x0000002d1e557223 */ /* 0x040fe4000000002c */
[----:B------:R-:W-:Y:S01]  /*3ab0*/  FFMA R100, R30, R53, R100 ;  /* 0x000000351e647223 */ /* 0x000fe20000000064 */
[----:B------:R-:W2:Y:S01]  /*3ac0*/  LDS R44, [R59.X4+0x1730] ;  /* 0x001730003b2c7984 */ /* 0x000ea20000004800 */
[----:B---3--:R-:W-:-:S02]  /*3ad0*/  FFMA R24, R29, R46, R87 ;  /* 0x0000002e1d187223 */ /* 0x008fc40000000057 */
[C---:B------:R-:W-:Y:S01]  /*3ae0*/  FFMA R26, R29.reuse, R50, R26 ;  /* 0x000000321d1a7223 */ /* 0x040fe2000000001a */
[----:B------:R-:W3:Y:S01]  /*3af0*/  LDS R30, [R59.X4+0x1768] ;  /* 0x001768003b1e7984 */ /* 0x000ee20000004800 */
[C---:B------:R-:W-:Y:S02]  /*3b00*/  FFMA R40, R29.reuse, R42, R37 ;  /* 0x0000002a1d287223 */ /* 0x040fe40000000025 */
[----:B------:R-:W-:Y:S02]  /*3b10*/  FFMA R48, R29, R54, R52 ;  /* 0x000000361d307223 */ /* 0x000fe40000000034 */
[----:B----4-:R-:W-:Y:S01]  /*3b20*/  FFMA R29, R89, R46, R28 ;  /* 0x0000002e591d7223 */ /* 0x010fe2000000001c */
[----:B------:R-:W-:Y:S04]  /*3b30*/  LDS R52, [R59.X4+0x17d8] ;  /* 0x0017d8003b347984 */ /* 0x000fe80000004800 */
[----:B------:R-:W4:Y:S01]  /*3b40*/  LDS R28, [R59.X4+0x17a0] ;  /* 0x0017a0003b1c7984 */ /* 0x000f220000004800 */
[----:B------:R-:W-:-:S02]  /*3b50*/  FFMA R32, R90, R45, R88 ;  /* 0x0000002d5a207223 */ /* 0x000fc40000000058 */
[C---:B------:R-:W-:Y:S02]  /*3b60*/  FFMA R39, R90.reuse, R49, R39 ;  /* 0x000000315a277223 */ /* 0x040fe40000000027 */
[C---:B------:R-:W-:Y:S02]  /*3b70*/  FFMA R92, R90.reuse, R41, R92 ;  /* 0x000000295a5c7223 */ /* 0x040fe4000000005c */
[----:B------:R-:W-:Y:S01]  /*3b80*/  FFMA R65, R90, R53, R65 ;  /* 0x000000355a417223 */ /* 0x000fe20000000041 */
[----:B------:R-:W-:Y:S01]  /*3b90*/  LDS R41, [R59.X4+0x1880] ;  /* 0x001880003b297984 */ /* 0x000fe20000004800 */
[C---:B------:R-:W-:Y:S02]  /*3ba0*/  FFMA R31, R89.reuse, R50, R36 ;  /* 0x00000032591f7223 */ /* 0x040fe40000000024 */
[----:B------:R-:W-:Y:S02]  /*3bb0*/  FFMA R88, R89, R42, R38 ;  /* 0x0000002a59587223 */ /* 0x000fe40000000026 */
[----:B------:R-:W-:-:S02]  /*3bc0*/  FFMA R77, R98, R45, R78 ;  /* 0x0000002d624d7223 */ /* 0x000fc4000000004e */
[----:B------:R-:W-:Y:S01]  /*3bd0*/  FFMA R89, R89, R54, R80 ;  /* 0x0000003659597223 */ /* 0x000fe20000000050 */
[----:B------:R-:W-:Y:S01]  /*3be0*/  LDS R78, [R59.X4+0x1848] ;  /* 0x001848003b4e7984 */ /* 0x000fe20000004800 */
[C---:B------:R-:W-:Y:S02]  /*3bf0*/  FFMA R79, R98.reuse, R49, R96 ;  /* 0x00000031624f7223 */ /* 0x040fe40000000060 */
[----:B------:R-:W-:Y:S01]  /*3c00*/  FFMA R82, R98, R53, R82 ;  /* 0x0000003562527223 */ /* 0x000fe20000000052 */
[----:B------:R-:W5:Y:S01]  /*3c10*/  LDS R80, [R59.X4+0x1810] ;  /* 0x001810003b507984 */ /* 0x000f620000004800 */
[C---:B0-----:R-:W-:Y:S02]  /*3c20*/  FFMA R95, R33.reuse, R46, R35 ;  /* 0x0000002e215f7223 */ /* 0x041fe40000000023 */
[----:B------:R-:W-:Y:S01]  /*3c30*/  FFMA R96, R33, R50, R34 ;  /* 0x0000003221607223 */ /* 0x000fe20000000022 */
[----:B------:R-:W-:Y:S01]  /*3c40*/  LDS R53, [R59.X4+0x1998] ;  /* 0x001998003b357984 */ /* 0x000fe20000004800 */
[----:B------:R-:W-:-:S02]  /*3c50*/  FFMA R90, R93, R46, R32 ;  /* 0x0000002e5d5a7223 */ /* 0x000fc40000000020 */
[C---:B------:R-:W-:Y:S01]  /*3c60*/  FFMA R91, R93.reuse, R50, R39 ;  /* 0x000000325d5b7223 */ /* 0x040fe20000000027 */
[----:B------:R-:W-:Y:S01]  /*3c70*/  LDS R45, [R59.X4+0x18f0] ;  /* 0x0018f0003b2d7984 */ /* 0x000fe20000004800 */
[C---:B------:R-:W-:Y:S02]  /*3c80*/  FFMA R92, R93.reuse, R42, R92 ;  /* 0x0000002a5d5c7223 */ /* 0x040fe4000000005c */
[----:B------:R-:W-:Y:S01]  /*3c90*/  FFMA R93, R93, R54, R65 ;  /* 0x000000365d5d7223 */ /* 0x000fe20000000041 */
[----:B------:R-:W-:Y:S01]  /*3ca0*/  LDS.128 R36, [R61+0x31c0] ;  /* 0x0031c0003d247984 */ /* 0x000fe20000000c00 */
[C---:B------:R-:W-:Y:S02]  /*3cb0*/  FFMA R97, R33.reuse, R42, R97 ;  /* 0x0000002a21617223 */ /* 0x040fe40000000061 */
[----:B------:R-:W-:Y:S01]  /*3cc0*/  FFMA R98, R33, R54, R94 ;  /* 0x0000003621627223 */ /* 0x000fe2000000005e */
[----:B------:R-:W-:Y:S01]  /*3cd0*/  LDS R65, [R59.X4+0x1928] ;  /* 0x001928003b417984 */ /* 0x000fe20000004800 */
[----:B------:R-:W-:-:S02]  /*3ce0*/  FFMA R69, R75, R46, R69 ;  /* 0x0000002e4b457223 */ /* 0x000fc40000000045 */
[C---:B------:R-:W-:Y:S01]  /*3cf0*/  FFMA R71, R75.reuse, R50, R71 ;  /* 0x000000324b477223 */ /* 0x040fe20000000047 */
[----:B------:R-:W0:Y:S01]  /*3d00*/  LDS.128 R32, [R61+0x3140] ;  /* 0x003140003d207984 */ /* 0x000e220000000c00 */
[----:B------:R-:W-:Y:S02]  /*3d10*/  FFMA R73, R75, R42, R73 ;  /* 0x0000002a4b497223 */ /* 0x000fe40000000049 */
[C---:B-1----:R-:W-:Y:S01]  /*3d20*/  FFMA R77, R25.reuse, R46, R77 ;  /* 0x0000002e194d7223 */ /* 0x042fe2000000004d */
[----:B------:R-:W-:Y:S01]  /*3d30*/  LDS R49, [R59.X4+0x19d0] ;  /* 0x0019d0003b317984 */ /* 0x000fe20000004800 */
[----:B------:R-:W-:Y:S02]  /*3d40*/  FFMA R81, R25, R42, R81 ;  /* 0x0000002a19517223 */ /* 0x000fe40000000051 */
[C---:B------:R-:W-:Y:S02]  /*3d50*/  FFMA R85, R27.reuse, R46, R85 ;  /* 0x0000002e1b557223 */ /* 0x040fe40000000055 */
[----:B------:R-:W-:-:S02]  /*3d60*/  FFMA R86, R27, R42, R86 ;  /* 0x0000002a1b567223 */ /* 0x000fc40000000056 */
[-C--:B------:R-:W-:Y:S02]  /*3d70*/  FFMA R75, R75, R54.reuse, R63 ;  /* 0x000000364b4b7223 */ /* 0x080fe4000000003f */
[-C--:B------:R-:W-:Y:S01]  /*3d80*/  FFMA R82, R25, R54.reuse, R82 ;  /* 0x0000003619527223 */ /* 0x080fe20000000052 */
[----:B------:R-:W1:Y:S01]  /*3d90*/  LDS R63, [R59.X4+0x1960] ;  /* 0x001960003b3f7984 */ /* 0x000e620000004800 */
[----:B------:R-:W-:Y:S02]  /*3da0*/  FFMA R94, R27, R54, R100 ;  /* 0x000000361b5e7223 */ /* 0x000fe40000000064 */
[C---:B------:R-:W-:Y:S02]  /*3db0*/  FFMA R87, R83.reuse, R47, R24 ;  /* 0x0000002f53577223 */ /* 0x040fe40000000018 */
[C---:B------:R-:W-:Y:S02]  /*3dc0*/  FFMA R46, R83.reuse, R51, R26 ;  /* 0x00000033532e7223 */ /* 0x040fe4000000001a */
[----:B------:R-:W-:-:S02]  /*3dd0*/  FFMA R40, R83, R43, R40 ;  /* 0x0000002b53287223 */ /* 0x000fc40000000028 */
[----:B------:R-:W-:Y:S02]  /*3de0*/  FFMA R42, R83, R55, R48 ;  /* 0x00000037532a7223 */ /* 0x000fe40000000030 */
[-C--:B------:R-:W-:Y:S02]  /*3df0*/  FFMA R79, R25, R50.reuse, R79 ;  /* 0x00000032194f7223 */ /* 0x080fe4000000004f */
[----:B------:R-:W-:Y:S02]  /*3e00*/  FFMA R84, R27, R50, R84 ;  /* 0x000000321b547223 */ /* 0x000fe40000000054 */
[C---:B--2---:R-:W-:Y:S01]  /*3e10*/  FFMA R99, R44.reuse, R47, R95 ;  /* 0x0000002f2c637223 */ /* 0x044fe2000000005f */
[----:B------:R-:W2:Y:S01]  /*3e20*/  LDS.128 R24, [R61+0x3240] ;  /* 0x003240003d187984 */ /* 0x000ea20000000c00 */
[----:B------:R-:W-:Y:S02]  /*3e30*/  FFMA R83, R44, R51, R96 ;  /* 0x000000332c537223 */ /* 0x000fe40000000060 */
[----:B---3--:R-:W-:-:S02]  /*3e40*/  FFMA R54, R30, R43, R88 ;  /* 0x0000002b1e367223 */ /* 0x008fc40000000058 */
[C---:B------:R-:W-:Y:S02]  /*3e50*/  FFMA R96, R30.reuse, R47, R29 ;  /* 0x0000002f1e607223 */ /* 0x040fe4000000001d */
[C---:B------:R-:W-:Y:S02]  /*3e60*/  FFMA R95, R30.reuse, R51, R31 ;  /* 0x000000331e5f7223 */ /* 0x040fe4000000001f */
[----:B------:R-:W-:Y:S02]  /*3e70*/  FFMA R50, R30, R55, R89 ;  /* 0x000000371e327223 */ /* 0x000fe40000000059 */
[C---:B----4-:R-:W-:Y:S02]  /*3e80*/  FFMA R88, R28.reuse, R47, R90 ;  /* 0x0000002f1c587223 */ /* 0x050fe4000000005a */
[C---:B------:R-:W-:Y:S01]  /*3e90*/  FFMA R91, R28.reuse, R51, R91 ;  /* 0x000000331c5b7223 */ /* 0x040fe2000000005b */
[----:B------:R-:W-:Y:S01]  /*3ea0*/  LDS R90, [R59.X4+0x1a40] ;  /* 0x001a40003b5a7984 */ /* 0x000fe20000004800 */
[----:B------:R-:W-:-:S02]  /*3eb0*/  FFMA R92, R28, R43, R92 ;  /* 0x0000002b1c5c7223 */ /* 0x000fc4000000005c */
[----:B------:R-:W-:Y:S02]  /*3ec0*/  FFMA R93, R28, R55, R93 ;  /* 0x000000371c5d7223 */ /* 0x000fe4000000005d */
[----:B------:R-:W3:Y:S01]  /*3ed0*/  LDS.128 R28, [R61+0x32c0] ;  /* 0x0032c0003d1c7984 */ /* 0x000ee20000000c00 */
[C---:B------:R-:W-:Y:S02]  /*3ee0*/  FFMA R48, R44.reuse, R43, R97 ;  /* 0x0000002b2c307223 */ /* 0x040fe40000000061 */
[----:B------:R-:W-:Y:S02]  /*3ef0*/  FFMA R44, R44, R55, R98 ;  /* 0x000000372c2c7223 */ /* 0x000fe40000000062 */
[C---:B-----5:R-:W-:Y:S02]  /*3f00*/  FFMA R77, R80.reuse, R47, R77 ;  /* 0x0000002f504d7223 */ /* 0x060fe4000000004d */
[C---:B------:R-:W-:Y:S02]  /*3f10*/  FFMA R79, R80.reuse, R51, R79 ;  /* 0x00000033504f7223 */ /* 0x040fe4000000004f */
[----:B------:R-:W-:-:S02]  /*3f20*/  FFMA R98, R80, R43, R81 ;  /* 0x0000002b50627223 */ /* 0x000fc40000000051 */
[-C--:B------:R-:W-:Y:S02]  /*3f30*/  FFMA R82, R80, R55.reuse, R82 ;  /* 0x0000003750527223 */ /* 0x080fe40000000052 */
[----:B------:R-:W-:Y:S01]  /*3f40*/  FFMA R101, R78, R55, R94 ;  /* 0x000000374e657223 */ /* 0x000fe2000000005e */
[----:B------:R-:W4:Y:S01]  /*3f50*/  LDS R80, [R59.X4+0x1a78] ;  /* 0x001a78003b507984 */ /* 0x000f220000004800 */
[C---:B------:R-:W-:Y:S02]  /*3f60*/  FFMA R89, R52.reuse, R47, R69 ;  /* 0x0000002f34597223 */ /* 0x040fe40000000045 */
[C---:B------:R-:W-:Y:S01]  /*3f70*/  FFMA R97, R52.reuse, R51, R71 ;  /* 0x0000003334617223 */ /* 0x040fe20000000047 */
[----:B------:R-:W5:Y:S01]  /*3f80*/  LDS R94, [R59.X4+0x1ab0] ;  /* 0x001ab0003b5e7984 */ /* 0x000f620000004800 */
[C---:B------:R-:W-:Y:S02]  /*3f90*/  FFMA R73, R52.reuse, R43, R73 ;  /* 0x0000002b34497223 */ /* 0x040fe40000000049 */
[----:B------:R-:W-:-:S02]  /*3fa0*/  FFMA R75, R52, R55, R75 ;  /* 0x00000037344b7223 */ /* 0x000fc4000000004b */
[C---:B------:R-:W-:Y:S01]  /*3fb0*/  FFMA R81, R78.reuse, R51, R84 ;  /* 0x000000334e517223 */ /* 0x040fe20000000054 */
[----:B------:R-:W3:Y:S01]  /*3fc0*/  LDS R52, [R59.X4+0x1a08] ;  /* 0x001a08003b347984 */ /* 0x000ee20000004800 */
[C---:B------:R-:W-:Y:S02]  /*3fd0*/  FFMA R85, R78.reuse, R47, R85 ;  /* 0x0000002f4e557223 */ /* 0x040fe40000000055 */
[----:B------:R-:W-:Y:S02]  /*3fe0*/  FFMA R100, R78, R43, R86 ;  /* 0x0000002b4e647223 */ /* 0x000fe40000000056 */
[----:B0-----:R-:W-:Y:S01]  /*3ff0*/  FFMA R78, R32, R53, R77 ;  /* 0x00000035204e7223 */ /* 0x001fe2000000004d */
[----:B------:R-:W0:Y:S01]  /*4000*/  LDS R86, [R59.X4+0x1ae8] ;  /* 0x001ae8003b567984 */ /* 0x000e220000004800 */
[-C--:B------:R-:W-:Y:S02]  /*4010*/  FFMA R77, R41, R36.reuse, R46 ;  /* 0x00000024294d7223 */ /* 0x080fe4000000002e */
[-C--:B------:R-:W-:Y:S01]  /*4020*/  FFMA R47, R53, R36.reuse, R79 ;  /* 0x00000024352f7223 */ /* 0x080fe2000000004f */
[----:B------:R-:W0:Y:S01]  /*4030*/  LDS R46, [R59.X4+0x1b20] ;  /* 0x001b20003b2e7984 */ /* 0x000e220000004800 */
[----:B------:R-:W-:-:S02]  /*4040*/  FFMA R83, R67, R36, R83 ;  /* 0x0000002443537223 */ /* 0x000fc40000000053 */
[-C--:B------:R-:W-:Y:S02]  /*4050*/  FFMA R95, R45, R36.reuse, R95 ;  /* 0x000000242d5f7223 */ /* 0x080fe4000000005f */
[-C--:B------:R-:W-:Y:S02]  /*4060*/  FFMA R71, R65, R36.reuse, R91 ;  /* 0x0000002441477223 */ /* 0x080fe4000000005b */
[-C--:B-1----:R-:W-:Y:S02]  /*4070*/  FFMA R55, R63, R36.reuse, R97 ;  /* 0x000000243f377223 */ /* 0x082fe40000000061 */
[----:B------:R-:W-:Y:S02]  /*4080*/  FFMA R43, R49, R36, R81 ;  /* 0x00000024312b7223 */ /* 0x000fe40000000051 */
[----:B--2---:R-:W-:Y:S01]  /*4090*/  FFMA R79, R41, R24, R40 ;  /* 0x00000018294f7223 */ /* 0x004fe20000000028 */
[----:B------:R-:W1:Y:S01]  /*40a0*/  LDS R36, [R59.X4+0x1b58] ;  /* 0x001b58003b247984 */ /* 0x000e620000004800 */
[----:B------:R-:W-:-:S02]  /*40b0*/  FFMA R87, R32, R41, R87 ;  /* 0x0000002920577223 */ /* 0x000fc40000000057 */
[C---:B------:R-:W-:Y:S02]  /*40c0*/  FFMA R69, R32.reuse, R67, R99 ;  /* 0x0000004320457223 */ /* 0x040fe40000000063 */
[C---:B------:R-:W-:Y:S01]  /*40d0*/  FFMA R51, R32.reuse, R45, R96 ;  /* 0x0000002d20337223 */ /* 0x040fe20000000060 */
[----:B------:R-:W-:Y:S01]  /*40e0*/  LDS R99, [R59.X4+0x2530] ;  /* 0x002530003b637984 */ /* 0x000fe20000004800 */
[C---:B------:R-:W-:Y:S02]  /*40f0*/  FFMA R88, R32.reuse, R65, R88 ;  /* 0x0000004120587223 */ /* 0x040fe40000000058 */
[----:B------:R-:W-:Y:S02]  /*4100*/  FFMA R84, R32, R63, R89 ;  /* 0x0000003f20547223 */ /* 0x000fe40000000059 */
[-C--:B------:R-:W-:Y:S02]  /*4110*/  FFMA R48, R67, R24.reuse, R48 ;  /* 0x0000001843307223 */ /* 0x080fe40000000030 */
[----:B------:R-:W-:-:S02]  /*4120*/  FFMA R54, R45, R24, R54 ;  /* 0x000000182d367223 */ /* 0x000fc40000000036 */
[-C--:B------:R-:W-:Y:S02]  /*4130*/  FFMA R92, R65, R24.reuse, R92 ;  /* 0x00000018415c7223 */ /* 0x080fe4000000005c */
[-C--:B------:R-:W-:Y:S02]  /*4140*/  FFMA R73, R63, R24.reuse, R73 ;  /* 0x000000183f497223 */ /* 0x080fe40000000049 */
[----:B------:R-:W-:Y:S02]  /*4150*/  FFMA R40, R53, R24, R98 ;  /* 0x0000001835287223 */ /* 0x000fe40000000062 */
[-C--:B---3--:R-:W-:Y:S02]  /*4160*/  FFMA R42, R41, R28.reuse, R42 ;  /* 0x0000001c292a7223 */ /* 0x088fe4000000002a */
[----:B------:R-:W-:Y:S01]  /*4170*/  FFMA R50, R45, R28, R50 ;  /* 0x0000001c2d327223 */ /* 0x000fe20000000032 */
[----:B------:R-:W2:Y:S01]  /*4180*/  LDS R41, [R59.X4+0x1b90] ;  /* 0x001b90003b297984 */ /* 0x000ea20000004800 */
[----:B------:R-:W-:-:S02]  /*4190*/  FFMA R32, R32, R49, R85 ;  /* 0x0000003120207223 */ /* 0x000fc40000000055 */
[C---:B------:R-:W-:Y:S01]  /*41a0*/  FFMA R24, R49.reuse, R24, R100 ;  /* 0x0000001831187223 */ /* 0x040fe20000000064 */
[----:B------:R-:W3:Y:S01]  /*41b0*/  LDS R45, [R59.X4+0x1bc8] ;  /* 0x001bc8003b2d7984 */ /* 0x000ee20000004800 */
[----:B------:R-:W-:-:S03]  /*41c0*/  FFMA R101, R49, R28, R101 ;  /* 0x0000001c31657223 */ /* 0x000fc60000000065 */
[----:B------:R-:W1:Y:S01]  /*41d0*/  LDS R49, [R59.X4+0x1c00] ;  /* 0x001c00003b317984 */ /* 0x000e620000004800 */
[-C--:B------:R-:W-:Y:S02]  /*41e0*/  FFMA R93, R65, R28.reuse, R93 ;  /* 0x0000001c415d7223 */ /* 0x080fe4000000005d */
[-C--:B------:R-:W-:Y:S02]  /*41f0*/  FFMA R44, R67, R28.reuse, R44 ;  /* 0x0000001c432c7223 */ /* 0x080fe4000000002c */
[-C--:B------:R-:W-:Y:S02]  /*4200*/  FFMA R65, R63, R28.reuse, R75 ;  /* 0x0000001c3f417223 */ /* 0x080fe4000000004b */
[----:B------:R-:W-:Y:S01]  /*4210*/  FFMA R82, R53, R28, R82 ;  /* 0x0000001c35527223 */ /* 0x000fe20000000052 */
[----:B------:R-:W3:Y:S01]  /*4220*/  LDS R63, [R59.X4+0x1c38] ;  /* 0x001c38003b3f7984 */ /* 0x000ee20000004800 */
[----:B----4-:R-:W-:Y:S02]  /*4230*/  FFMA R53, R80, R33, R51 ;  /* 0x0000002150357223 */ /* 0x010fe40000000033 */
[----:B-----5:R-:W-:Y:S01]  /*4240*/  FFMA R91, R94, R25, R92 ;  /* 0x000000195e5b7223 */ /* 0x020fe2000000005c */
[----:B------:R-:W4:Y:S01]  /*4250*/  LDS R75, [R59.X4+0x1c70] ;  /* 0x001c70003b4b7984 */ /* 0x000f220000004800 */
[----:B------:R-:W-:-:S02]  /*4260*/  FFMA R87, R52, R33, R87 ;  /* 0x0000002134577223 */ /* 0x000fc40000000057 */
[C---:B------:R-:W-:Y:S01]  /*4270*/  FFMA R28, R52.reuse, R37, R77 ;  /* 0x00000025341c7223 */ /* 0x040fe2000000004d */
[----:B------:R-:W5:Y:S01]  /*4280*/  LDS R51, [R59.X4+0x1ca8] ;  /* 0x001ca8003b337984 */ /* 0x000f620000004800 */
[C---:B------:R-:W-:Y:S02]  /*4290*/  FFMA R79, R52.reuse, R25, R79 ;  /* 0x00000019344f7223 */ /* 0x040fe4000000004f */
[-C--:B------:R-:W-:Y:S02]  /*42a0*/  FFMA R67, R52, R29.reuse, R42 ;  /* 0x0000001d34437223 */ /* 0x080fe4000000002a */
[----:B------:R-:W-:Y:S02]  /*42b0*/  FFMA R92, R94, R29, R93 ;  /* 0x0000001d5e5c7223 */ /* 0x000fe4000000005d */
[----:B------:R-:W-:Y:S01]  /*42c0*/  FFMA R83, R90, R37, R83 ;  /* 0x000000255a537223 */ /* 0x000fe20000000053 */
[----:B------:R-:W4:Y:S01]  /*42d0*/  LDS R93, [R59.X4+0x1ce0] ;  /* 0x001ce0003b5d7984 */ /* 0x000f220000004800 */
[----:B------:R-:W-:-:S02]  /*42e0*/  FFMA R52, R80, R25, R54 ;  /* 0x0000001950347223 */ /* 0x000fc40000000036 */
[C---:B------:R-:W-:Y:S01]  /*42f0*/  FFMA R97, R90.reuse, R29, R44 ;  /* 0x0000001d5a617223 */ /* 0x040fe2000000002c */
[----:B------:R-:W-:Y:S01]  /*4300*/  LDS R54, [R59.X4+0x1d88] ;  /* 0x001d88003b367984 */ /* 0x000fe20000004800 */
[-C--:B------:R-:W-:Y:S02]  /*4310*/  FFMA R69, R90, R33.reuse, R69 ;  /* 0x000000215a457223 */ /* 0x080fe40000000045 */
[-C--:B------:R-:W-:Y:S02]  /*4320*/  FFMA R89, R94, R33.reuse, R88 ;  /* 0x000000215e597223 */ /* 0x080fe40000000058 */
[C---:B0-----:R-:W-:Y:S02]  /*4330*/  FFMA R84, R86.reuse, R33, R84 ;  /* 0x0000002156547223 */ /* 0x041fe40000000054 */
[C---:B------:R-:W-:Y:S02]  /*4340*/  FFMA R44, R86.reuse, R37, R55 ;  /* 0x00000025562c7223 */ /* 0x040fe40000000037 */
[----:B------:R-:W-:-:S02]  /*4350*/  FFMA R73, R86, R25, R73 ;  /* 0x0000001956497223 */ /* 0x000fc40000000049 */
[----:B------:R-:W-:Y:S02]  /*4360*/  FFMA R65, R86, R29, R65 ;  /* 0x0000001d56417223 */ /* 0x000fe40000000041 */
[----:B------:R-:W-:Y:S01]  /*4370*/  FFMA R77, R46, R33, R78 ;  /* 0x000000212e4d7223 */ /* 0x000fe2000000004e */
[----:B------:R-:W0:Y:S01]  /*4380*/  LDS R86, [R59.X4+0x1d18] ;  /* 0x001d18003b567984 */ /* 0x000e220000004800 */
[----:B------:R-:W-:Y:S02]  /*4390*/  FFMA R42, R80, R37, R95 ;  /* 0x00000025502a7223 */ /* 0x000fe4000000005f */
[----:B-1----:R-:W-:Y:S01]  /*43a0*/  FFMA R33, R36, R33, R32 ;  /* 0x0000002124217223 */ /* 0x002fe20000000020 */
[----:B------:R-:W-:Y:S01]  /*43b0*/  LDS R78, [R59.X4+0x1e68] ;  /* 0x001e68003b4e7984 */ /* 0x000fe20000004800 */
[-C--:B--2---:R-:W-:Y:S02]  /*43c0*/  FFMA R32, R41, R38.reuse, R28 ;  /* 0x0000002629207223 */ /* 0x084fe4000000001c */
[----:B---3--:R-:W-:Y:S01]  /*43d0*/  FFMA R95, R45, R38, R83 ;  /* 0x000000262d5f7223 */ /* 0x008fe20000000053 */
[----:B------:R-:W1:Y:S01]  /*43e0*/  LDS R28, [R59.X4+0x1d50] ;  /* 0x001d50003b1c7984 */ /* 0x000e620000004800 */
[----:B------:R-:W-:-:S03]  /*43f0*/  FFMA R83, R49, R26, R52 ;  /* 0x0000001a31537223 */ /* 0x000fc60000000034 */
[----:B------:R-:W2:Y:S01]  /*4400*/  LDS R52, [R59.X4+0x1dc0] ;  /* 0x001dc0003b347984 */ /* 0x000ea20000004800 */
[----:B------:R-:W-:Y:S02]  /*4410*/  FFMA R80, R80, R29, R50 ;  /* 0x0000001d50507223 */ /* 0x000fe40000000032 */
[-C--:B------:R-:W-:Y:S02]  /*4420*/  FFMA R71, R94, R37.reuse, R71 ;  /* 0x000000255e477223 */ /* 0x080fe40000000047 */
[C---:B------:R-:W-:Y:S02]  /*4430*/  FFMA R47, R46.reuse, R37, R47 ;  /* 0x000000252e2f7223 */ /* 0x040fe4000000002f */
[----:B------:R-:W-:Y:S02]  /*4440*/  FFMA R40, R46, R25, R40 ;  /* 0x000000192e287223 */ /* 0x000fe40000000028 */
[C---:B------:R-:W-:Y:S02]  /*4450*/  FFMA R43, R36.reuse, R37, R43 ;  /* 0x00000025242b7223 */ /* 0x040fe4000000002b */
[C---:B------:R-:W-:Y:S01]  /*4460*/  FFMA R85, R36.reuse, R25, R24 ;  /* 0x0000001924557223 */ /* 0x040fe20000000018 */
[----:B------:R-:W-:Y:S01]  /*4470*/  LDS R37, [R59.X4+0x1ff0] ;  /* 0x001ff0003b257984 */ /* 0x000fe20000004800 */
[----:B------:R-:W-:-:S02]  /*4480*/  FFMA R101, R36, R29, R101 ;  /* 0x0000001d24657223 */ /* 0x000fc40000000065 */
[----:B------:R-:W-:Y:S01]  /*4490*/  FFMA R88, R49, R30, R80 ;  /* 0x0000001e31587223 */ /* 0x000fe20000000050 */
[----:B------:R-:W3:Y:S01]  /*44a0*/  LDS R36, [R59.X4+0x1df8] ;  /* 0x001df8003b247984 */ /* 0x000ee20000004800 */
[----:B------:R-:W-:Y:S02]  /*44b0*/  FFMA R96, R90, R25, R48 ;  /* 0x000000195a607223 */ /* 0x000fe40000000030 */
[----:B------:R-:W-:Y:S01]  /*44c0*/  FFMA R48, R41, R26, R79 ;  /* 0x0000001a29307223 */ /* 0x000fe2000000004f */
[----:B------:R-:W0:Y:S01]  /*44d0*/  LDS R80, [R59.X4+0x1e30] ;  /* 0x001e30003b507984 */ /* 0x000e220000004800 */
[----:B------:R-:W-:Y:S02]  /*44e0*/  FFMA R94, R45, R34, R69 ;  /* 0x000000222d5e7223 */ /* 0x000fe40000000045 */
[----:B------:R-:W-:Y:S01]  /*44f0*/  FFMA R90, R63, R38, R71 ;  /* 0x000000263f5a7223 */ /* 0x000fe20000000047 */
[----:B------:R-:W-:Y:S01]  /*4500*/  LDS R25, [R59.X4+0x1ed8] ;  /* 0x001ed8003b197984 */ /* 0x000fe20000004800 */
[----:B------:R-:W-:-:S02]  /*4510*/  FFMA R24, R41, R34, R87 ;  /* 0x0000002229187223 */ /* 0x000fc40000000057 */
[----:B------:R-:W-:Y:S02]  /*4520*/  FFMA R55, R49, R38, R42 ;  /* 0x0000002631377223 */ /* 0x000fe4000000002a */
[C---:B----4-:R-:W-:Y:S02]  /*4530*/  FFMA R69, R75.reuse, R34, R84 ;  /* 0x000000224b457223 */ /* 0x050fe40000000054 */
[C---:B------:R-:W-:Y:S02]  /*4540*/  FFMA R71, R75.reuse, R38, R44 ;  /* 0x000000264b477223 */ /* 0x040fe4000000002c */
[----:B------:R-:W-:Y:S02]  /*4550*/  FFMA R73, R75, R26, R73 ;  /* 0x0000001a4b497223 */ /* 0x000fe40000000049 */
[----:B-----5:R-:W-:Y:S02]  /*4560*/  FFMA R79, R51, R38, R47 ;  /* 0x00000026334f7223 */ /* 0x020fe4000000002f */
[----:B------:R-:W-:-:S02]  /*4570*/  FFMA R82, R46, R29, R82 ;  /* 0x0000001d2e527223 */ /* 0x000fc40000000052 */
[----:B------:R-:W-:Y:S01]  /*4580*/  FFMA R50, R41, R30, R67 ;  /* 0x0000001e29327223 */ /* 0x000fe20000000043 */
[----:B------:R-:W-:Y:S01]  /*4590*/  LDS R29, [R59.X4+0x1ea0] ;  /* 0x001ea0003b1d7984 */ /* 0x000fe20000004800 */
[C---:B------:R-:W-:Y:S02]  /*45a0*/  FFMA R89, R63.reuse, R34, R89 ;  /* 0x000000223f597223 */ /* 0x040fe40000000059 */
[C---:B------:R-:W-:Y:S01]  /*45b0*/  FFMA R91, R63.reuse, R26, R91 ;  /* 0x0000001a3f5b7223 */ /* 0x040fe2000000005b */
[----:B------:R-:W-:Y:S01]  /*45c0*/  LDS R67, [R59.X4+0x1f10] ;  /* 0x001f10003b437984 */ /* 0x000fe20000004800 */
[-C--:B------:R-:W-:Y:S02]  /*45d0*/  FFMA R92, R63, R30.reuse, R92 ;  /* 0x0000001e3f5c7223 */ /* 0x080fe4000000005c */
[----:B------:R-:W-:Y:S01]  /*45e0*/  FFMA R75, R75, R30, R65 ;  /* 0x0000001e4b4b7223 */ /* 0x000fe20000000041 */
[----:B------:R-:W-:Y:S01]  /*45f0*/  LDS R63, [R59.X4+0x1f80] ;  /* 0x001f80003b3f7984 */ /* 0x000fe20000004800 */
[----:B------:R-:W-:-:S02]  /*4600*/  FFMA R81, R51, R26, R40 ;  /* 0x0000001a33517223 */ /* 0x000fc40000000028 */
[C---:B------:R-:W-:Y:S01]  /*4610*/  FFMA R84, R93.reuse, R34, R33 ;  /* 0x000000225d547223 */ /* 0x040fe20000000021 */
[----:B------:R-:W-:Y:S01]  /*4620*/  LDS R65, [R59.X4+0x1f48] ;  /* 0x001f48003b417984 */ /* 0x000fe20000004800 */
[----:B------:R-:W-:Y:S02]  /*4630*/  FFMA R38, R93, R38, R43 ;  /* 0x000000265d267223 */ /* 0x000fe4000000002b */
[----:B------:R-:W-:Y:S01]  /*4640*/  FFMA R96, R45, R26, R96 ;  /* 0x0000001a2d607223 */ /* 0x000fe20000000060 */
[----:B------:R-:W4:Y:S01]  /*4650*/  LDS.128 R40, [R61+0x3150] ;  /* 0x003150003d287984 */ /* 0x000f220000000c00 */
[----:B------:R-:W-:Y:S02]  /*4660*/  FFMA R53, R49, R34, R53 ;  /* 0x0000002231357223 */ /* 0x000fe40000000035 */
[----:B------:R-:W-:Y:S01]  /*4670*/  FFMA R97, R45, R30, R97 ;  /* 0x0000001e2d617223 */ /* 0x000fe20000000061 */
[----:B------:R-:W5:Y:S01]  /*4680*/  LDS R33, [R59.X4+0x1fb8] ;  /* 0x001fb8003b217984 */ /* 0x000f620000004800 */
[----:B------:R-:W-:-:S02]  /*4690*/  FFMA R85, R93, R26, R85 ;  /* 0x0000001a5d557223 */ /* 0x000fc40000000055 */
[C---:B0-----:R-:W-:Y:S01]  /*46a0*/  FFMA R87, R86.reuse, R35, R24 ;  /* 0x0000002356577223 */ /* 0x041fe20000000018 */
[----:B------:R-:W0:Y:S01]  /*46b0*/  LDS.128 R44, [R61+0x31d0] ;  /* 0x0031d0003d2c7984 */ /* 0x000e220000000c00 */
[-C--:B------:R-:W-:Y:S02]  /*46c0*/  FFMA R82, R51, R30.reuse, R82 ;  /* 0x0000001e33527223 */ /* 0x080fe40000000052 */
[----:B------:R-:W-:Y:S02]  /*46d0*/  FFMA R93, R93, R30, R101 ;  /* 0x0000001e5d5d7223 */ /* 0x000fe40000000065 */
[C---:B------:R-:W-:Y:S01]  /*46e0*/  FFMA R32, R86.reuse, R39, R32 ;  /* 0x0000002756207223 */ /* 0x040fe20000000020 */
[----:B------:R-:W-:Y:S01]  /*46f0*/  LDS R101, [R59.X4+0x2568] ;  /* 0x002568003b657984 */ /* 0x000fe20000004800 */
[C---:B------:R-:W-:Y:S02]  /*4700*/  FFMA R26, R86.reuse, R27, R48 ;  /* 0x0000001b561a7223 */ /* 0x040fe40000000030 */
[----:B------:R-:W-:-:S02]  /*4710*/  FFMA R24, R86, R31, R50 ;  /* 0x0000001f56187223 */ /* 0x000fc40000000032 */
[----:B------:R-:W-:Y:S02]  /*4720*/  FFMA R77, R51, R34, R77 ;  /* 0x00000022334d7223 */ /* 0x000fe4000000004d */
[C---:B-1----:R-:W-:Y:S01]  /*4730*/  FFMA R98, R28.reuse, R35, R94 ;  /* 0x000000231c627223 */ /* 0x042fe2000000005e */
[----:B------:R-:W-:Y:S01]  /*4740*/  LDS.128 R48, [R61+0x3250] ;  /* 0x003250003d307984 */ /* 0x000fe20000000c00 */
[C---:B------:R-:W-:Y:S02]  /*4750*/  FFMA R86, R28.reuse, R39, R95 ;  /* 0x000000271c567223 */ /* 0x040fe4000000005f */
[----:B------:R-:W-:Y:S02]  /*4760*/  FFMA R30, R28, R27, R96 ;  /* 0x0000001b1c1e7223 */ /* 0x000fe40000000060 */
[C---:B------:R-:W-:Y:S02]  /*4770*/  FFMA R95, R54.reuse, R35, R53 ;  /* 0x00000023365f7223 */ /* 0x040fe40000000035 */
[----:B------:R-:W-:-:S02]  /*4780*/  FFMA R94, R54, R39, R55 ;  /* 0x00000027365e7223 */ /* 0x000fc40000000037 */
[C---:B------:R-:W-:Y:S02]  /*4790*/  FFMA R83, R54.reuse, R27, R83 ;  /* 0x0000001b36537223 */ /* 0x040fe40000000053 */
[----:B------:R-:W-:Y:S02]  /*47a0*/  FFMA R34, R54, R31, R88 ;  /* 0x0000001f36227223 */ /* 0x000fe40000000058 */
[C---:B--2---:R-:W-:Y:S01]  /*47b0*/  FFMA R89, R52.reuse, R35, R89 ;  /* 0x0000002334597223 */ /* 0x044fe20000000059 */
[----:B------:R-:W-:Y:S01]  /*47c0*/  LDS R88, [R59.X4+0x20d0] ;  /* 0x0020d0003b587984 */ /* 0x000fe20000004800 */
[C---:B------:R-:W-:Y:S02]  /*47d0*/  FFMA R96, R52.reuse, R39, R90 ;  /* 0x0000002734607223 */ /* 0x040fe4000000005a */
[C---:B------:R-:W-:Y:S01]  /*47e0*/  FFMA R91, R52.reuse, R27, R91 ;  /* 0x0000001b345b7223 */ /* 0x040fe2000000005b */
[----:B------:R-:W-:Y:S01]  /*47f0*/  LDS R90, [R59.X4+0x2060] ;  /* 0x002060003b5a7984 */ /* 0x000fe20000004800 */
[----:B------:R-:W-:-:S03]  /*4800*/  FFMA R92, R52, R31, R92 ;  /* 0x0000001f345c7223 */ /* 0x000fc6000000005c */
[----:B------:R-:W1:Y:S01]  /*4810*/  LDS.128 R52, [R61+0x32d0] ;  /* 0x0032d0003d347984 */ /* 0x000e620000000c00 */
[----:B------:R-:W-:Y:S02]  /*4820*/  FFMA R28, R28, R31, R97 ;  /* 0x0000001f1c1c7223 */ /* 0x000fe40000000061 */
[C---:B---3--:R-:W-:Y:S02]  /*4830*/  FFMA R69, R36.reuse, R35, R69 ;  /* 0x0000002324457223 */ /* 0x048fe40000000045 */
[C---:B------:R-:W-:Y:S02]  /*4840*/  FFMA R97, R36.reuse, R39, R71 ;  /* 0x0000002724617223 */ /* 0x040fe40000000047 */
[C---:B------:R-:W-:Y:S02]  /*4850*/  FFMA R73, R36.reuse, R27, R73 ;  /* 0x0000001b24497223 */ /* 0x040fe40000000049 */
[----:B------:R-:W-:Y:S02]  /*4860*/  FFMA R75, R36, R31, R75 ;  /* 0x0000001f244b7223 */ /* 0x000fe4000000004b */
[----:B------:R-:W-:-:S02]  /*4870*/  FFMA R36, R80, R35, R77 ;  /* 0x0000002350247223 */ /* 0x000fc4000000004d */
[----:B------:R-:W-:Y:S02]  /*4880*/  FFMA R71, R78, R35, R84 ;  /* 0x000000234e477223 */ /* 0x000fe40000000054 */
[----:B------:R-:W-:Y:S02]  /*4890*/  FFMA R81, R80, R27, R81 ;  /* 0x0000001b50517223 */ /* 0x000fe40000000051 */
[C---:B------:R-:W-:Y:S02]  /*48a0*/  FFMA R77, R78.reuse, R39, R38 ;  /* 0x000000274e4d7223 */ /* 0x040fe40000000026 */
[C---:B------:R-:W-:Y:S01]  /*48b0*/  FFMA R85, R78.reuse, R27, R85 ;  /* 0x0000001b4e557223 */ /* 0x040fe20000000055 */
[----:B------:R-:W-:Y:S01]  /*48c0*/  LDS R38, [R59.X4+0x2098] ;  /* 0x002098003b267984 */ /* 0x000fe20000004800 */
[----:B------:R-:W-:Y:S02]  /*48d0*/  FFMA R93, R78, R31, R93 ;  /* 0x0000001f4e5d7223 */ /* 0x000fe4000000005d */
[----:B----4-:R-:W-:-:S02]  /*48e0*/  FFMA R87, R40, R29, R87 ;  /* 0x0000001d28577223 */ /* 0x010fc40000000057 */
[C---:B------:R-:W-:Y:S02]  /*48f0*/  FFMA R35, R40.reuse, R25, R98 ;  /* 0x0000001928237223 */ /* 0x040fe40000000062 */
[C---:B------:R-:W-:Y:S01]  /*4900*/  FFMA R27, R40.reuse, R67, R95 ;  /* 0x00000043281b7223 */ /* 0x040fe2000000005f */
[----:B------:R-:W-:Y:S01]  /*4910*/  LDS R98, [R59.X4+0x2aa8] ;  /* 0x002aa8003b627984 */ /* 0x000fe20000004800 */
[C---:B------:R-:W-:Y:S02]  /*4920*/  FFMA R84, R40.reuse, R65, R89 ;  /* 0x0000004128547223 */ /* 0x040fe40000000059 */
[C---:B------:R-:W-:Y:S01]  /*4930*/  FFMA R78, R40.reuse, R63, R69 ;  /* 0x0000003f284e7223 */ /* 0x040fe20000000045 */
[----:B------:R-:W-:Y:S01]  /*4940*/  LDS R95, [R59.X4+0x24c0] ;  /* 0x0024c0003b5f7984 */ /* 0x000fe20000004800 */
[----:B-----5:R-:W-:Y:S02]  /*4950*/  FFMA R36, R40, R33, R36 ;  /* 0x0000002128247223 */ /* 0x020fe40000000024 */
[----:B------:R-:W-:-:S02]  /*4960*/  FFMA R79, R80, R39, R79 ;  /* 0x00000027504f7223 */ /* 0x000fc4000000004f */
[----:B------:R-:W-:Y:S02]  /*4970*/  FFMA R82, R80, R31, R82 ;  /* 0x0000001f50527223 */ /* 0x000fe40000000052 */
[----:B------:R-:W-:Y:S01]  /*4980*/  FFMA R40, R40, R37, R71 ;  /* 0x0000002528287223 */ /* 0x000fe20000000047 */
[----:B------:R-:W2:Y:S01]  /*4990*/  LDS R80, [R59.X4+0x2028] ;  /* 0x002028003b507984 */ /* 0x000ea20000004800 */
[-C--:B0-----:R-:W-:Y:S02]  /*49a0*/  FFMA R71, R25, R44.reuse, R86 ;  /* 0x0000002c19477223 */ /* 0x081fe40000000056 */
[-C--:B------:R-:W-:Y:S01]  /*49b0*/  FFMA R69, R29, R44.reuse, R32 ;  /* 0x0000002c1d457223 */ /* 0x080fe20000000020 */
[----:B------:R-:W0:Y:S01]  /*49c0*/  LDS R86, [R59.X4+0x2140] ;  /* 0x002140003b567984 */ /* 0x000e220000004800 */
[----:B------:R-:W-:Y:S02]  /*49d0*/  FFMA R32, R33, R44, R79 ;  /* 0x0000002c21207223 */ /* 0x000fe4000000004f */
[----:B-1----:R-:W-:-:S02]  /*49e0*/  FFMA R79, R29, R52, R24 ;  /* 0x000000341d4f7223 */ /* 0x002fc40000000018 */
[----:B------:R-:W1:Y:S01]  /*49f0*/  LDS R24, [R59.X4+0x2178] ;  /* 0x002178003b187984 */ /* 0x000e620000004800 */
[-C--:B------:R-:W-:Y:S02]  /*4a00*/  FFMA R39, R67, R44.reuse, R94 ;  /* 0x0000002c43277223 */ /* 0x080fe4000000005e */
[-C--:B------:R-:W-:Y:S02]  /*4a10*/  FFMA R31, R65, R44.reuse, R96 ;  /* 0x0000002c411f7223 */ /* 0x080fe40000000060 */
[-C--:B------:R-:W-:Y:S01]  /*4a20*/  FFMA R94, R63, R44.reuse, R97 ;  /* 0x0000002c3f5e7223 */ /* 0x080fe20000000061 */
[----:B------:R-:W-:Y:S01]  /*4a30*/  LDS R96, [R59.X4+0x2108] ;  /* 0x002108003b607984 */ /* 0x000fe20000004800 */
[----:B------:R-:W-:Y:S02]  /*4a40*/  FFMA R44, R37, R44, R77 ;  /* 0x0000002c252c7223 */ /* 0x000fe4000000004d */
[-C--:B------:R-:W-:Y:S01]  /*4a50*/  FFMA R77, R29, R48.reuse, R26 ;  /* 0x000000301d4d7223 */ /* 0x080fe2000000001a */
[----:B------:R-:W-:Y:S01]  /*4a60*/  LDS R97, [R59.X4+0x24f8] ;  /* 0x0024f8003b617984 */ /* 0x000fe20000004800 */
[----:B------:R-:W-:-:S02]  /*4a70*/  FFMA R30, R25, R48, R30 ;  /* 0x00000030191e7223 */ /* 0x000fc4000000001e */
[-C--:B------:R-:W-:Y:S01]  /*4a80*/  FFMA R83, R67, R48.reuse, R83 ;  /* 0x0000003043537223 */ /* 0x080fe20000000053 */
[----:B------:R-:W-:Y:S01]  /*4a90*/  LDS R29, [R59.X4+0x21e8] ;  /* 0x0021e8003b1d7984 */ /* 0x000fe20000004800 */
[-C--:B------:R-:W-:Y:S02]  /*4aa0*/  FFMA R91, R65, R48.reuse, R91 ;  /* 0x00000030415b7223 */ /* 0x080fe4000000005b */
[-C--:B------:R-:W-:Y:S02]  /*4ab0*/  FFMA R73, R63, R48.reuse, R73 ;  /* 0x000000303f497223 */ /* 0x080fe40000000049 */
[-C--:B------:R-:W-:Y:S02]  /*4ac0*/  FFMA R26, R33, R48.reuse, R81 ;  /* 0x00000030211a7223 */ /* 0x080fe40000000051 */
[C---:B------:R-:W-:Y:S02]  /*4ad0*/  FFMA R48, R37.reuse, R48, R85 ;  /* 0x0000003025307223 */ /* 0x040fe40000000055 */
[-C--:B------:R-:W-:Y:S01]  /*4ae0*/  FFMA R93, R37, R52.reuse, R93 ;  /* 0x00000034255d7223 */ /* 0x080fe2000000005d */
[----:B------:R-:W-:Y:S01]  /*4af0*/  LDS R85, [R59.X4+0x2488] ;  /* 0x002488003b557984 */ /* 0x000fe20000004800 */
[----:B------:R-:W-:-:S03]  /*4b00*/  FFMA R28, R25, R52, R28 ;  /* 0x00000034191c7223 */ /* 0x000fc6000000001c */
[----:B------:R-:W3:Y:S01]  /*4b10*/  LDS R37, [R59.X4+0x2220] ;  /* 0x002220003b257984 */ /* 0x000ee20000004800 */
[-C--:B------:R-:W-:Y:S02]  /*4b20*/  FFMA R81, R67, R52.reuse, R34 ;  /* 0x0000003443517223 */ /* 0x080fe40000000022 */
[-C--:B------:R-:W-:Y:S01]  /*4b30*/  FFMA R92, R65, R52.reuse, R92 ;  /* 0x00000034415c7223 */ /* 0x080fe2000000005c */
[----:B------:R-:W4:Y:S01]  /*4b40*/  LDS R25, [R59.X4+0x21b0] ;  /* 0x0021b0003b197984 */ /* 0x000f220000004800 */
[-C--:B------:R-:W-:Y:S02]  /*4b50*/  FFMA R75, R63, R52.reuse, R75 ;  /* 0x000000343f4b7223 */ /* 0x080fe4000000004b */
[----:B------:R-:W-:Y:S02]  /*4b60*/  FFMA R82, R33, R52, R82 ;  /* 0x0000003421527223 */ /* 0x000fe40000000052 */
[C---:B--2---:R-:W-:Y:S01]  /*4b70*/  FFMA R87, R80.reuse, R41, R87 ;  /* 0x0000002950577223 */ /* 0x044fe20000000057 */
[----:B------:R-:W-:Y:S01]  /*4b80*/  LDS R33, [R59.X4+0x2290] ;  /* 0x002290003b217984 */ /* 0x000fe20000004800 */
[----:B------:R-:W-:-:S02]  /*4b90*/  FFMA R69, R80, R45, R69 ;  /* 0x0000002d50457223 */ /* 0x000fc40000000045 */
[C---:B------:R-:W-:Y:S02]  /*4ba0*/  FFMA R77, R80.reuse, R49, R77 ;  /* 0x00000031504d7223 */ /* 0x040fe4000000004d */
[----:B------:R-:W-:Y:S02]  /*4bb0*/  FFMA R79, R80, R53, R79 ;  /* 0x00000035504f7223 */ /* 0x000fe4000000004f */
[-C--:B------:R-:W-:Y:S02]  /*4bc0*/  FFMA R34, R90, R41.reuse, R35 ;  /* 0x000000295a227223 */ /* 0x080fe40000000023 */
[----:B------:R-:W2:Y:S01]  /*4bd0*/  LDS R35, [R59.X4+0x2258] ;  /* 0x002258003b237984 */ /* 0x000ea20000004800 */
[----:B------:R-:W-:Y:S02]  /*4be0*/  FFMA R52, R38, R41, R27 ;  /* 0x0000002926347223 */ /* 0x000fe4000000001b */
[----:B------:R-:W-:Y:S01]  /*4bf0*/  FFMA R63, R88, R45, R31 ;  /* 0x0000002d583f7223 */ /* 0x000fe2000000001f */
[----:B------:R-:W5:Y:S01]  /*4c00*/  LDS R27, [R59.X4+0x22c8] ;  /* 0x0022c8003b1b7984 */ /* 0x000f620000004800 */
[----:B0-----:R-:W-:-:S03]  /*4c10*/  FFMA R80, R86, R49, R26 ;  /* 0x0000003156507223 */ /* 0x001fc6000000001a */
[----:B------:R-:W0:Y:S01]  /*4c20*/  LDS R31, [R59.X4+0x2300] ;  /* 0x002300003b1f7984 */ /* 0x000e220000004800 */
[----:B------:R-:W-:-:S03]  /*4c30*/  FFMA R71, R90, R45, R71 ;  /* 0x0000002d5a477223 */ /* 0x000fc60000000047 */
[----:B------:R-:W0:Y:S01]  /*4c40*/  LDS R26, [R59.X4+0x23a8] ;  /* 0x0023a8003b1a7984 */ /* 0x000e220000004800 */
[----:B------:R-:W-:Y:S02]  /*4c50*/  FFMA R67, R90, R49, R30 ;  /* 0x000000315a437223 */ /* 0x000fe4000000001e */
[----:B------:R-:W-:Y:S01]  /*4c60*/  FFMA R100, R86, R45, R32 ;  /* 0x0000002d56647223 */ /* 0x000fe20000000020 */
[----:B------:R-:W0:Y:S01]  /*4c70*/  LDS R30, [R59.X4+0x2338] ;  /* 0x002338003b1e7984 */ /* 0x000e220000004800 */
[----:B------:R-:W-:Y:S02]  /*4c80*/  FFMA R90, R90, R53, R28 ;  /* 0x000000355a5a7223 */ /* 0x000fe4000000001c */
[----:B-1----:R-:W-:Y:S01]  /*4c90*/  FFMA R32, R24, R41, R40 ;  /* 0x0000002918207223 */ /* 0x002fe20000000028 */
[----:B------:R-:W1:Y:S04]  /*4ca0*/  LDS R28, [R59.X4+0x2370] ;  /* 0x002370003b1c7984 */ /* 0x000e680000004800 */
[----:B------:R-:W0:Y:S01]  /*4cb0*/  LDS R40, [R59.X4+0x23e0] ;  /* 0x0023e0003b287984 */ /* 0x000e220000004800 */
[----:B------:R-:W-:-:S02]  /*4cc0*/  FFMA R81, R38, R53, R81 ;  /* 0x0000003526517223 */ /* 0x000fc40000000051 */
[C---:B------:R-:W-:Y:S02]  /*4cd0*/  FFMA R84, R88.reuse, R41, R84 ;  /* 0x0000002958547223 */ /* 0x040fe40000000054 */
[----:B------:R-:W-:Y:S02]  /*4ce0*/  FFMA R91, R88, R49, R91 ;  /* 0x00000031585b7223 */ /* 0x000fe4000000005b */
[----:B---3--:R-:W-:Y:S02]  /*4cf0*/  FFMA R81, R37, R54, R81 ;  /* 0x0000003625517223 */ /* 0x008fe40000000051 */
[C---:B------:R-:W-:Y:S02]  /*4d00*/  FFMA R39, R38.reuse, R45, R39 ;  /* 0x0000002d26277223 */ /* 0x040fe40000000027 */
[----:B------:R-:W-:Y:S02]  /*4d10*/  FFMA R83, R38, R49, R83 ;  /* 0x0000003126537223 */ /* 0x000fe40000000053 */
[----:B------:R-:W-:-:S02]  /*4d20*/  FFMA R78, R96, R41, R78 ;  /* 0x00000029604e7223 */ /* 0x000fc4000000004e */
[C---:B------:R-:W-:Y:S02]  /*4d30*/  FFMA R94, R96.reuse, R45, R94 ;  /* 0x0000002d605e7223 */ /* 0x040fe4000000005e */
[-C--:B------:R-:W-:Y:S02]  /*4d40*/  FFMA R73, R96, R49.reuse, R73 ;  /* 0x0000003160497223 */ /* 0x080fe40000000049 */
[----:B------:R-:W-:Y:S02]  /*4d50*/  FFMA R48, R24, R49, R48 ;  /* 0x0000003118307223 */ /* 0x000fe40000000030 */
[----:B------:R-:W-:Y:S01]  /*4d60*/  FFMA R96, R96, R53, R75 ;  /* 0x0000003560607223 */ /* 0x000fe2000000004b */
[----:B------:R-:W-:Y:S01]  /*4d70*/  LDS R49, [R59.X4+0x2920] ;  /* 0x002920003b317984 */ /* 0x000fe20000004800 */
[----:B------:R-:W-:Y:S02]  /*4d80*/  FFMA R36, R86, R41, R36 ;  /* 0x0000002956247223 */ /* 0x000fe40000000024 */
[C---:B------:R-:W-:Y:S01]  /*4d90*/  FFMA R44, R24.reuse, R45, R44 ;  /* 0x0000002d182c7223 */ /* 0x040fe2000000002c */
[----:B------:R-:W-:Y:S01]  /*4da0*/  LDS R41, [R59.X4+0x28b0] ;  /* 0x0028b0003b297984 */ /* 0x000fe20000004800 */
[----:B------:R-:W-:-:S02]  /*4db0*/  FFMA R93, R24, R53, R93 ;  /* 0x00000035185d7223 */ /* 0x000fc4000000005d */
[-C--:B------:R-:W-:Y:S01]  /*4dc0*/  FFMA R92, R88, R53.reuse, R92 ;  /* 0x00000035585c7223 */ /* 0x080fe2000000005c */
[----:B------:R-:W-:Y:S01]  /*4dd0*/  LDS R45, [R59.X4+0x28e8] ;  /* 0x0028e8003b2d7984 */ /* 0x000fe20000004800 */
[----:B------:R-:W-:Y:S02]  /*4de0*/  FFMA R86, R86, R53, R82 ;  /* 0x0000003556567223 */ /* 0x000fe40000000052 */
[C---:B----4-:R-:W-:Y:S01]  /*4df0*/  FFMA R87, R25.reuse, R42, R87 ;  /* 0x0000002a19577223 */ /* 0x050fe20000000057 */
[----:B------:R-:W-:Y:S01]  /*4e00*/  LDS R88, [R59.X4+0x2990] ;  /* 0x002990003b587984 */ /* 0x000fe20000004800 */
[C---:B------:R-:W-:Y:S02]  /*4e10*/  FFMA R69, R25.reuse, R46, R69 ;  /* 0x0000002e19457223 */ /* 0x040fe40000000045 */
[C---:B------:R-:W-:Y:S02]  /*4e20*/  FFMA R77, R25.reuse, R50, R77 ;  /* 0x00000032194d7223 */ /* 0x040fe4000000004d */
[----:B------:R-:W-:-:S02]  /*4e30*/  FFMA R79, R25, R54, R79 ;  /* 0x00000036194f7223 */ /* 0x000fc4000000004f */
[C---:B------:R-:W-:Y:S02]  /*4e40*/  FFMA R24, R29.reuse, R42, R34 ;  /* 0x0000002a1d187223 */ /* 0x040fe40000000022 */
[C---:B------:R-:W-:Y:S02]  /*4e50*/  FFMA R65, R29.reuse, R46, R71 ;  /* 0x0000002e1d417223 */ /* 0x040fe40000000047 */
[C---:B------:R-:W-:Y:S02]  /*4e60*/  FFMA R75, R29.reuse, R50, R67 ;  /* 0x000000321d4b7223 */ /* 0x040fe40000000043 */
[----:B------:R-:W-:Y:S02]  /*4e70*/  FFMA R89, R29, R54, R90 ;  /* 0x000000361d597223 */ /* 0x000fe4000000005a */
[C---:B--2---:R-:W-:Y:S01]  /*4e80*/  FFMA R38, R35.reuse, R42, R84 ;  /* 0x0000002a23267223 */ /* 0x044fe20000000054 */
[----:B------:R-:W-:Y:S01]  /*4e90*/  LDS R90, [R59.X4+0x29c8] ;  /* 0x0029c8003b5a7984 */ /* 0x000fe20000004800 */
[----:B------:R-:W-:-:S02]  /*4ea0*/  FFMA R25, R35, R46, R63 ;  /* 0x0000002e23197223 */ /* 0x000fc4000000003f */
[----:B------:R-:W-:Y:S02]  /*4eb0*/  FFMA R29, R35, R50, R91 ;  /* 0x00000032231d7223 */ /* 0x000fe4000000005b */
[C---:B------:R-:W-:Y:S02]  /*4ec0*/  FFMA R53, R37.reuse, R42, R52 ;  /* 0x0000002a25357223 */ /* 0x040fe40000000034 */
[C---:B------:R-:W-:Y:S02]  /*4ed0*/  FFMA R67, R37.reuse, R46, R39 ;  /* 0x0000002e25437223 */ /* 0x040fe40000000027 */
[-C--:B------:R-:W-:Y:S02]  /*4ee0*/  FFMA R83, R37, R50.reuse, R83 ;  /* 0x0000003225537223 */ /* 0x080fe40000000053 */
[-C--:B------:R-:W-:Y:S01]  /*4ef0*/  FFMA R84, R33, R50.reuse, R73 ;  /* 0x0000003221547223 */ /* 0x080fe20000000049 */
[----:B------:R-:W-:Y:S01]  /*4f00*/  LDS R37, [R59.X4+0x2878] ;  /* 0x002878003b257984 */ /* 0x000fe20000004800 */
[----:B-----5:R-:W-:-:S02]  /*4f10*/  FFMA R80, R27, R50, R80 ;  /* 0x000000321b507223 */ /* 0x020fc40000000050 */
[----:B0-----:R-:W-:Y:S02]  /*4f20*/  FFMA R104, R31, R50, R48 ;  /* 0x000000321f687223 */ /* 0x001fe40000000030 */
[----:B------:R-:W-:Y:S01]  /*4f30*/  FFMA R91, R26, R55, R81 ;  /* 0x000000371a5b7223 */ /* 0x000fe20000000051 */
[----:B------:R-:W0:Y:S01]  /*4f40*/  LDS R50, [R59.X4+0x2418] ;  /* 0x002418003b327984 */ /* 0x000e220000004800 */
[-C--:B------:R-:W-:Y:S02]  /*4f50*/  FFMA R92, R35, R54.reuse, R92 ;  /* 0x00000036235c7223 */ /* 0x080fe4000000005c */
[-C--:B------:R-:W-:Y:S01]  /*4f60*/  FFMA R82, R33, R54.reuse, R96 ;  /* 0x0000003621527223 */ /* 0x080fe20000000060 */
[----:B------:R-:W2:Y:S01]  /*4f70*/  LDS R81, [R59.X4+0x2450] ;  /* 0x002450003b517984 */ /* 0x000ea20000004800 */
[-C--:B------:R-:W-:Y:S02]  /*4f80*/  FFMA R52, R27, R54.reuse, R86 ;  /* 0x000000361b347223 */ /* 0x080fe40000000056 */
[----:B------:R-:W-:Y:S01]  /*4f90*/  FFMA R106, R31, R54, R93 ;  /* 0x000000361f6a7223 */ /* 0x000fe2000000005d */
[----:B------:R-:W-:Y:S01]  /*4fa0*/  LDS R48, [R59.X4+0x2798] ;  /* 0x002798003b307984 */ /* 0x000fe20000004800 */
[----:B------:R-:W-:-:S02]  /*4fb0*/  FFMA R63, R30, R47, R69 ;  /* 0x0000002f1e3f7223 */ /* 0x000fc40000000045 */
[----:B------:R-:W-:Y:S01]  /*4fc0*/  FFMA R54, R30, R51, R77 ;  /* 0x000000331e367223 */ /* 0x000fe2000000004d */
[----:B------:R-:W-:Y:S01]  /*4fd0*/  LDS R86, [R59.X4+0x2958] ;  /* 0x002958003b567984 */ /* 0x000fe20000004800 */
[C---:B------:R-:W-:Y:S02]  /*4fe0*/  FFMA R34, R27.reuse, R42, R36 ;  /* 0x0000002a1b227223 */ /* 0x040fe40000000024 */
[----:B------:R-:W-:Y:S01]  /*4ff0*/  FFMA R100, R27, R46, R100 ;  /* 0x0000002e1b647223 */ /* 0x000fe20000000064 */
[----:B------:R-:W-:Y:S01]  /*5000*/  LDS R36, [R59.X4+0x2648] ;  /* 0x002648003b247984 */ /* 0x000fe20000004800 */
[-C--:B-1----:R-:W-:Y:S02]  /*5010*/  FFMA R35, R28, R43.reuse, R24 ;  /* 0x0000002b1c237223 */ /* 0x082fe40000000018 */
[C---:B------:R-:W-:Y:S01]  /*5020*/  FFMA R53, R26.reuse, R43, R53 ;  /* 0x0000002b1a357223 */ /* 0x040fe20000000035 */
[----:B------:R-:W-:Y:S01]  /*5030*/  LDS R96, [R59.X4+0x2a70] ;  /* 0x002a70003b607984 */ /* 0x000fe20000004800 */
[----:B------:R-:W-:-:S02]  /*5040*/  FFMA R67, R26, R47, R67 ;  /* 0x0000002f1a437223 */ /* 0x000fc40000000043 */
[----:B------:R-:W-:Y:S02]  /*5050*/  FFMA R77, R26, R51, R83 ;  /* 0x000000331a4d7223 */ /* 0x000fe40000000053 */
[----:B------:R-:W-:Y:S02]  /*5060*/  FFMA R69, R40, R47, R25 ;  /* 0x0000002f28457223 */ /* 0x000fe40000000019 */
[----:B------:R-:W1:Y:S01]  /*5070*/  LDS.128 R24, [R61+0x3160] ;  /* 0x003160003d187984 */ /* 0x000e620000000c00 */
[C---:B------:R-:W-:Y:S02]  /*5080*/  FFMA R110, R33.reuse, R42, R78 ;  /* 0x0000002a216e7223 */ /* 0x040fe4000000004e */
[----:B------:R-:W-:Y:S02]  /*5090*/  FFMA R108, R33, R46, R94 ;  /* 0x0000002e216c7223 */ /* 0x000fe4000000005e */
[C---:B------:R-:W-:Y:S01]  /*50a0*/  FFMA R32, R31.reuse, R42, R32 ;  /* 0x0000002a1f207223 */ /* 0x040fe20000000020 */
[----:B------:R-:W-:Y:S01]  /*50b0*/  LDS R94, [R59.X4+0x2a38] ;  /* 0x002a38003b5e7984 */ /* 0x000fe20000004800 */
[----:B------:R-:W-:-:S02]  /*50c0*/  FFMA R102, R31, R46, R44 ;  /* 0x0000002e1f667223 */ /* 0x000fc4000000002c */
[C---:B------:R-:W-:Y:S01]  /*50d0*/  FFMA R83, R40.reuse, R43, R38 ;  /* 0x0000002b28537223 */ /* 0x040fe20000000026 */
[----:B------:R-:W-:Y:S01]  /*50e0*/  LDS R42, [R59.X4+0x26f0] ;  /* 0x0026f0003b2a7984 */ /* 0x000fe20000004800 */
[C---:B------:R-:W-:Y:S02]  /*50f0*/  FFMA R78, R40.reuse, R51, R29 ;  /* 0x00000033284e7223 */ /* 0x040fe4000000001d */
[----:B------:R-:W-:Y:S01]  /*5100*/  FFMA R93, R40, R55, R92 ;  /* 0x00000037285d7223 */ /* 0x000fe2000000005c */
[----:B------:R-:W3:Y:S04]  /*5110*/  LDS R38, [R59.X4+0x2680] ;  /* 0x002680003b267984 */ /* 0x000ee80000004800 */
[----:B------:R-:W4:Y:S04]  /*5120*/  LDS R40, [R59.X4+0x26b8] ;  /* 0x0026b8003b287984 */ /* 0x000f280000004800 */
[----:B------:R-:W5:Y:S04]  /*5130*/  LDS R44, [R59.X4+0x2728] ;  /* 0x002728003b2c7984 */ /* 0x000f680000004800 */
[----:B------:R-:W3:Y:S04]  /*5140*/  LDS R46, [R59.X4+0x2760] ;  /* 0x002760003b2e7984 */ /* 0x000ee80000004800 */
[----:B------:R-:W3:Y:S01]  /*5150*/  LDS R92, [R59.X4+0x2a00] ;  /* 0x002a00003b5c7984 */ /* 0x000ee20000004800 */
[----:B------:R-:W-:-:S02]  /*5160*/  FFMA R33, R30, R43, R87 ;  /* 0x0000002b1e217223 */ /* 0x000fc40000000057 */
[-C--:B0-----:R-:W-:Y:S02]  /*5170*/  FFMA R110, R50, R43.reuse, R110 ;  /* 0x0000002b326e7223 */ /* 0x081fe4000000006e */
[-C--:B--2---:R-:W-:Y:S02]  /*5180*/  FFMA R34, R81, R43.reuse, R34 ;  /* 0x0000002b51227223 */ /* 0x084fe40000000022 */
[----:B------:R-:W-:Y:S02]  /*5190*/  FFMA R32, R85, R43, R32 ;  /* 0x0000002b55207223 */ /* 0x000fe40000000020 */
[----:B------:R-:W-:Y:S02]  /*51a0*/  FFMA R39, R30, R55, R79 ;  /* 0x000000371e277223 */ /* 0x000fe4000000004f */
[C---:B-1----:R-:W-:Y:S02]  /*51b0*/  FFMA R33, R24.reuse, R95, R33 ;  /* 0x0000005f18217223 */ /* 0x042fe40000000021 */
[----:B------:R-:W-:-:S02]  /*51c0*/  FFMA R35, R24, R97, R35 ;  /* 0x0000006118237223 */ /* 0x000fc40000000023 */
[C---:B------:R-:W-:Y:S02]  /*51d0*/  FFMA R53, R24.reuse, R99, R53 ;  /* 0x0000006318357223 */ /* 0x040fe40000000035 */
[C---:B------:R-:W-:Y:S02]  /*51e0*/  FFMA R83, R24.reuse, R101, R83 ;  /* 0x0000006518537223 */ /* 0x040fe40000000053 */
[C---:B------:R-:W-:Y:S02]  /*51f0*/  FFMA R110, R24.reuse, R103, R110 ;  /* 0x00000067186e7223 */ /* 0x040fe4000000006e */
[C---:B------:R-:W-:Y:S02]  /*5200*/  FFMA R34, R24.reuse, R105, R34 ;  /* 0x0000006918227223 */ /* 0x040fe40000000022 */
[----:B------:R-:W-:Y:S02]  /*5210*/  FFMA R32, R24, R107, R32 ;  /* 0x0000006b18207223 */ /* 0x000fe40000000020 */
[----:B------:R-:W-:-:S02]  /*5220*/  FFMA R79, R50, R51, R84 ;  /* 0x00000033324f7223 */ /* 0x000fc40000000054 */
[C---:B------:R-:W-:Y:S02]  /*5230*/  FFMA R65, R28.reuse, R47, R65 ;  /* 0x0000002f1c417223 */ /* 0x040fe40000000041 */
[C---:B------:R-:W-:Y:S02]  /*5240*/  FFMA R75, R28.reuse, R51, R75 ;  /* 0x000000331c4b7223 */ /* 0x040fe4000000004b */
[----:B------:R-:W-:Y:S02]  /*5250*/  FFMA R89, R28, R55, R89 ;  /* 0x000000371c597223 */ /* 0x000fe40000000059 */
[-C--:B------:R-:W-:Y:S01]  /*5260*/  FFMA R71, R50, R47.reuse, R108 ;  /* 0x0000002f32477223 */ /* 0x080fe2000000006c */
[----:B------:R-:W0:Y:S01]  /*5270*/  LDS.128 R28, [R61+0x31e0] ;  /* 0x0031e0003d1c7984 */ /* 0x000e220000000c00 */
[-C--:B------:R-:W-:Y:S02]  /*5280*/  FFMA R73, R81, R47.reuse, R100 ;  /* 0x0000002f51497223 */ /* 0x080fe40000000064 */
[----:B------:R-:W-:-:S02]  /*5290*/  FFMA R84, R85, R47, R102 ;  /* 0x0000002f55547223 */ /* 0x000fc40000000066 */
[-C--:B------:R-:W-:Y:S02]  /*52a0*/  FFMA R24, R36, R25.reuse, R33 ;  /* 0x0000001924187223 */ /* 0x080fe40000000021 */
[-C--:B---3--:R-:W-:Y:S02]  /*52b0*/  FFMA R43, R38, R25.reuse, R35 ;  /* 0x00000019262b7223 */ /* 0x088fe40000000023 */
[-C--:B----4-:R-:W-:Y:S02]  /*52c0*/  FFMA R53, R40, R25.reuse, R53 ;  /* 0x0000001928357223 */ /* 0x090fe40000000035 */
[-C--:B------:R-:W-:Y:S02]  /*52d0*/  FFMA R83, R42, R25.reuse, R83 ;  /* 0x000000192a537223 */ /* 0x080fe40000000053 */
[-C--:B-----5:R-:W-:Y:S02]  /*52e0*/  FFMA R110, R44, R25.reuse, R110 ;  /* 0x000000192c6e7223 */ /* 0x0a0fe4000000006e */
[----:B------:R-:W-:-:S02]  /*52f0*/  FFMA R47, R46, R25, R34 ;  /* 0x000000192e2f7223 */ /* 0x000fc40000000022 */
[----:B------:R-:W-:Y:S02]  /*5300*/  FFMA R25, R48, R25, R32 ;  /* 0x0000001930197223 */ /* 0x000fe40000000020 */
[C---:B------:R-:W-:Y:S01]  /*5310*/  FFMA R80, R81.reuse, R51, R80 ;  /* 0x0000003351507223 */ /* 0x040fe20000000050 */
[----:B------:R-:W1:Y:S01]  /*5320*/  LDS.128 R32, [R61+0x3260] ;  /* 0x003260003d207984 */ /* 0x000e620000000c00 */
[----:B------:R-:W-:Y:S02]  /*5330*/  FFMA R52, R81, R55, R52 ;  /* 0x0000003751347223 */ /* 0x000fe40000000034 */
[----:B------:R-:W-:Y:S02]  /*5340*/  FFMA R81, R85, R51, R104 ;  /* 0x0000003355517223 */ /* 0x000fe40000000068 */
[-C--:B------:R-:W-:Y:S02]  /*5350*/  FFMA R51, R111, R26.reuse, R43 ;  /* 0x0000001a6f337223 */ /* 0x080fe4000000002b */
[----:B------:R-:W-:-:S02]  /*5360*/  FFMA R24, R109, R26, R24 ;  /* 0x0000001a6d187223 */ /* 0x000fc40000000018 */
[-C--:B------:R-:W-:Y:S02]  /*5370*/  FFMA R53, R113, R26.reuse, R53 ;  /* 0x0000001a71357223 */ /* 0x080fe40000000035 */
[-C--:B------:R-:W-:Y:S02]  /*5380*/  FFMA R25, R49, R26.reuse, R25 ;  /* 0x0000001a31197223 */ /* 0x080fe40000000019 */
[-C--:B------:R-:W-:Y:S02]  /*5390*/  FFMA R83, R37, R26.reuse, R83 ;  /* 0x0000001a25537223 */ /* 0x080fe40000000053 */
[-C--:B------:R-:W-:Y:S02]  /*53a0*/  FFMA R100, R41, R26.reuse, R110 ;  /* 0x0000001a29647223 */ /* 0x080fe4000000006e */
[----:B------:R-:W-:Y:S02]  /*53b0*/  FFMA R102, R45, R26, R47 ;  /* 0x0000001a2d667223 */ /* 0x000fe4000000002f */
[----:B------:R-:W-:-:S02]  /*53c0*/  FFMA R47, R88, R27, R51 ;  /* 0x0000001b582f7223 */ /* 0x000fc40000000033 */
[-C--:B------:R-:W-:Y:S02]  /*53d0*/  FFMA R51, R90, R27.reuse, R53 ;  /* 0x0000001b5a337223 */ /* 0x080fe40000000035 */
[-C--:B------:R-:W-:Y:S02]  /*53e0*/  FFMA R43, R86, R27.reuse, R24 ;  /* 0x0000001b562b7223 */ /* 0x080fe40000000018 */
[-C--:B------:R-:W-:Y:S02]  /*53f0*/  FFMA R53, R92, R27.reuse, R83 ;  /* 0x0000001b5c357223 */ /* 0x080fe40000000053 */
[-C--:B------:R-:W-:Y:S02]  /*5400*/  FFMA R100, R94, R27.reuse, R100 ;  /* 0x0000001b5e647223 */ /* 0x080fe40000000064 */
[-C--:B------:R-:W-:Y:S02]  /*5410*/  FFMA R102, R96, R27.reuse, R102 ;  /* 0x0000001b60667223 */ /* 0x080fe40000000066 */
[----:B------:R-:W-:-:S02]  /*5420*/  FFMA R104, R98, R27, R25 ;  /* 0x0000001b62687223 */ /* 0x000fc40000000019 */
[----:B------:R-:W2:Y:S01]  /*5430*/  LDS.128 R24, [R61+0x32e0] ;  /* 0x0032e0003d187984 */ /* 0x000ea20000000c00 */
[-C--:B0-----:R-:W-:Y:S02]  /*5440*/  FFMA R63, R95, R28.reuse, R63 ;  /* 0x0000001c5f3f7223 */ /* 0x081fe4000000003f */
[-C--:B------:R-:W-:Y:S02]  /*5450*/  FFMA R65, R97, R28.reuse, R65 ;  /* 0x0000001c61417223 */ /* 0x080fe40000000041 */
[-C--:B------:R-:W-:Y:S02]  /*5460*/  FFMA R67, R99, R28.reuse, R67 ;  /* 0x0000001c63437223 */ /* 0x080fe40000000043 */
[-C--:B------:R-:W-:Y:S02]  /*5470*/  FFMA R69, R101, R28.reuse, R69 ;  /* 0x0000001c65457223 */ /* 0x080fe40000000045 */
[----:B------:R-:W-:Y:S02]  /*5480*/  FFMA R71, R103, R28, R71 ;  /* 0x0000001c67477223 */ /* 0x000fe40000000047 */
[----:B------:R-:W-:-:S02]  /*5490*/  FFMA R63, R36, R29, R63 ;  /* 0x0000001d243f7223 */ /* 0x000fc4000000003f */
[----:B------:R-:W-:Y:S02]  /*54a0*/  FFMA R73, R105, R28, R73 ;  /* 0x0000001c69497223 */ /* 0x000fe40000000049 */
[----:B------:R-:W-:Y:S02]  /*54b0*/  FFMA R65, R38, R29, R65 ;  /* 0x0000001d26417223 */ /* 0x000fe40000000041 */
[-C--:B-1----:R-:W-:Y:S02]  /*54c0*/  FFMA R75, R97, R32.reuse, R75 ;  /* 0x00000020614b7223 */ /* 0x082fe4000000004b */
[----:B------:R-:W-:Y:S02]  /*54d0*/  FFMA R77, R99, R32, R77 ;  /* 0x00000020634d7223 */ /* 0x000fe4000000004d */
[----:B------:R-:W-:Y:S02]  /*54e0*/  FFMA R50, R50, R55, R82 ;  /* 0x0000003732327223 */ /* 0x000fe40000000052 */
[----:B------:R-:W-:-:S02]  /*54f0*/  FFMA R84, R107, R28, R84 ;  /* 0x0000001c6b547223 */ /* 0x000fc40000000054 */
[----:B------:R-:W-:Y:S02]  /*5500*/  FFMA R67, R40, R29, R67 ;  /* 0x0000001d28437223 */ /* 0x000fe40000000043 */
[----:B------:R-:W-:Y:S02]  /*5510*/  FFMA R82, R85, R55, R106 ;  /* 0x0000003755527223 */ /* 0x000fe4000000006a */
[-C--:B------:R-:W-:Y:S02]  /*5520*/  FFMA R69, R42, R29.reuse, R69 ;  /* 0x0000001d2a457223 */ /* 0x080fe40000000045 */
[-C--:B------:R-:W-:Y:S02]  /*5530*/  FFMA R71, R44, R29.reuse, R71 ;  /* 0x0000001d2c477223 */ /* 0x080fe40000000047 */
[----:B------:R-:W-:Y:S02]  /*5540*/  FFMA R55, R109, R30, R63 ;  /* 0x0000001e6d377223 */ /* 0x000fe4000000003f */
[----:B------:R-:W-:-:S02]  /*5550*/  FFMA R73, R46, R29, R73 ;  /* 0x0000001d2e497223 */ /* 0x000fc40000000049 */
[----:B------:R-:W-:Y:S02]  /*5560*/  FFMA R63, R111, R30, R65 ;  /* 0x0000001e6f3f7223 */ /* 0x000fe40000000041 */
[-C--:B------:R-:W-:Y:S02]  /*5570*/  FFMA R79, R103, R32.reuse, R79 ;  /* 0x00000020674f7223 */ /* 0x080fe4000000004f */
[----:B------:R-:W-:Y:S02]  /*5580*/  FFMA R80, R105, R32, R80 ;  /* 0x0000002069507223 */ /* 0x000fe40000000050 */
[-C--:B------:R-:W-:Y:S02]  /*5590*/  FFMA R75, R38, R33.reuse, R75 ;  /* 0x00000021264b7223 */ /* 0x080fe4000000004b */
[----:B------:R-:W-:Y:S02]  /*55a0*/  FFMA R77, R40, R33, R77 ;  /* 0x00000021284d7223 */ /* 0x000fe4000000004d */
[----:B------:R-:W-:-:S02]  /*55b0*/  FFMA R84, R48, R29, R84 ;  /* 0x0000001d30547223 */ /* 0x000fc40000000054 */
[----:B------:R-:W-:Y:S02]  /*55c0*/  FFMA R65, R113, R30, R67 ;  /* 0x0000001e71417223 */ /* 0x000fe40000000043 */
[----:B------:R-:W-:Y:S02]  /*55d0*/  FFMA R78, R101, R32, R78 ;  /* 0x00000020654e7223 */ /* 0x000fe4000000004e */
[----:B------:R-:W-:Y:S02]  /*55e0*/  FFMA R67, R37, R30, R69 ;  /* 0x0000001e25437223 */ /* 0x000fe40000000045 */
[C---:B------:R-:W-:Y:S02]  /*55f0*/  FFMA R54, R95.reuse, R32, R54 ;  /* 0x000000205f367223 */ /* 0x040fe40000000036 */
[----:B--2---:R-:W-:Y:S02]  /*5600*/  FFMA R39, R95, R24, R39 ;  /* 0x000000185f277223 */ /* 0x004fe40000000027 */
[----:B------:R-:W-:Y:S01]  /*5610*/  FFMA R69, R41, R30, R71 ;  /* 0x0000001e29457223 */ /* 0x000fe20000000047 */
[----:B------:R-:W-:Y:S01]  /*5620*/  LDS R95, [R59.X4+0x2e28] ;  /* 0x002e28003b5f7984 */ /* 0x000fe20000004800 */
[----:B------:R-:W-:-:S02]  /*5630*/  FFMA R89, R97, R24, R89 ;  /* 0x0000001861597223 */ /* 0x000fc40000000059 */
[----:B------:R-:W-:Y:S01]  /*5640*/  FFMA R71, R45, R30, R73 ;  /* 0x0000001e2d477223 */ /* 0x000fe20000000049 */
[----:B------:R-:W-:Y:S01]  /*5650*/  LDS R97, [R59.X4+0x2df0] ;  /* 0x002df0003b617984 */ /* 0x000fe20000004800 */
[-C--:B------:R-:W-:Y:S02]  /*5660*/  FFMA R79, R44, R33.reuse, R79 ;  /* 0x000000212c4f7223 */ /* 0x080fe4000000004f */
[----:B------:R-:W-:Y:S02]  /*5670*/  FFMA R80, R46, R33, R80 ;  /* 0x000000212e507223 */ /* 0x000fe40000000050 */
[-C--:B------:R-:W-:Y:S02]  /*5680*/  FFMA R28, R111, R34.reuse, R75 ;  /* 0x000000226f1c7223 */ /* 0x080fe4000000004b */
[----:B------:R-:W-:Y:S02]  /*5690*/  FFMA R29, R113, R34, R77 ;  /* 0x00000022711d7223 */ /* 0x000fe4000000004d */
[----:B------:R-:W-:-:S02]  /*56a0*/  FFMA R73, R49, R30, R84 ;  /* 0x0000001e31497223 */ /* 0x000fc40000000054 */
[----:B------:R-:W-:Y:S01]  /*56b0*/  FFMA R81, R107, R32, R81 ;  /* 0x000000206b517223 */ /* 0x000fe20000000051 */
[----:B------:R-:W-:Y:S01]  /*56c0*/  LDS R84, [R59.X4+0x2c68] ;  /* 0x002c68003b547984 */ /* 0x000fe20000004800 */
[-C--:B------:R-:W-:Y:S02]  /*56d0*/  FFMA R78, R42, R33.reuse, R78 ;  /* 0x000000212a4e7223 */ /* 0x080fe4000000004e */
[C---:B------:R-:W-:Y:S02]  /*56e0*/  FFMA R54, R36.reuse, R33, R54 ;  /* 0x0000002124367223 */ /* 0x040fe40000000036 */
[-C--:B------:R-:W-:Y:S02]  /*56f0*/  FFMA R39, R36, R25.reuse, R39 ;  /* 0x0000001924277223 */ /* 0x080fe40000000027 */
[----:B------:R-:W-:Y:S01]  /*5700*/  FFMA R89, R38, R25, R89 ;  /* 0x0000001926597223 */ /* 0x000fe20000000059 */
[----:B------:R-:W-:Y:S01]  /*5710*/  LDS R36, [R59.X4+0x30c8] ;  /* 0x0030c8003b247984 */ /* 0x000fe20000004800 */
[----:B------:R-:W-:-:S02]  /*5720*/  FFMA R83, R41, R34, R79 ;  /* 0x0000002229537223 */ /* 0x000fc4000000004f */
[----:B------:R-:W-:Y:S01]  /*5730*/  FFMA R80, R45, R34, R80 ;  /* 0x000000222d507223 */ /* 0x000fe20000000050 */
[----:B------:R-:W-:Y:S01]  /*5740*/  LDS R38, [R59.X4+0x3090] ;  /* 0x003090003b267984 */ /* 0x000fe20000004800 */
[----:B------:R-:W-:Y:S02]  /*5750*/  FFMA R93, R101, R24, R93 ;  /* 0x00000018655d7223 */ /* 0x000fe4000000005d */
[-C--:B------:R-:W-:Y:S01]  /*5760*/  FFMA R55, R86, R31.reuse, R55 ;  /* 0x0000001f56377223 */ /* 0x080fe20000000037 */
[----:B------:R-:W-:Y:S01]  /*5770*/  LDS R101, [R59.X4+0x2bf8] ;  /* 0x002bf8003b657984 */ /* 0x000fe20000004800 */
[-C--:B------:R-:W-:Y:S02]  /*5780*/  FFMA R63, R88, R31.reuse, R63 ;  /* 0x0000001f583f7223 */ /* 0x080fe4000000003f */
[-C--:B------:R-:W-:Y:S02]  /*5790*/  FFMA R65, R90, R31.reuse, R65 ;  /* 0x0000001f5a417223 */ /* 0x080fe40000000041 */
[----:B------:R-:W-:-:S02]  /*57a0*/  FFMA R67, R92, R31, R67 ;  /* 0x0000001f5c437223 */ /* 0x000fc40000000043 */
[-C--:B------:R-:W-:Y:S02]  /*57b0*/  FFMA R69, R94, R31.reuse, R69 ;  /* 0x0000001f5e457223 */ /* 0x080fe40000000045 */
[-C--:B------:R-:W-:Y:S02]  /*57c0*/  FFMA R71, R96, R31.reuse, R71 ;  /* 0x0000001f60477223 */ /* 0x080fe40000000047 */
[----:B------:R-:W-:Y:S02]  /*57d0*/  FFMA R73, R98, R31, R73 ;  /* 0x0000001f62497223 */ /* 0x000fe40000000049 */
[----:B------:R-:W-:Y:S02]  /*57e0*/  FFMA R81, R48, R33, R81 ;  /* 0x0000002130517223 */ /* 0x000fe40000000051 */
[----:B------:R-:W-:Y:S02]  /*57f0*/  FFMA R78, R37, R34, R78 ;  /* 0x00000022254e7223 */ /* 0x000fe4000000004e */
[----:B------:R-:W-:-:S02]  /*5800*/  FFMA R77, R88, R35, R28 ;  /* 0x00000023584d7223 */ /* 0x000fc4000000001c */
[----:B------:R-:W-:Y:S02]  /*5810*/  FFMA R79, R90, R35, R29 ;  /* 0x000000235a4f7223 */ /* 0x000fe4000000001d */
[-C--:B------:R-:W-:Y:S01]  /*5820*/  FFMA R91, R99, R24.reuse, R91 ;  /* 0x00000018635b7223 */ /* 0x080fe2000000005b */
[----:B------:R-:W-:Y:S01]  /*5830*/  LDS.128 R28, [R61+0x3170] ;  /* 0x003170003d1c7984 */ /* 0x000fe20000000c00 */
[-C--:B------:R-:W-:Y:S02]  /*5840*/  FFMA R50, R103, R24.reuse, R50 ;  /* 0x0000001867327223 */ /* 0x080fe40000000032 */
[-C--:B------:R-:W-:Y:S01]  /*5850*/  FFMA R52, R105, R24.reuse, R52 ;  /* 0x0000001869347223 */ /* 0x080fe20000000034 */
[----:B------:R-:W-:Y:S01]  /*5860*/  LDS R103, [R59.X4+0x2bc0] ;  /* 0x002bc0003b677984 */ /* 0x000fe20000004800 */
[----:B------:R-:W-:Y:S02]  /*5870*/  FFMA R82, R107, R24, R82 ;  /* 0x000000186b527223 */ /* 0x000fe40000000052 */
[C---:B------:R-:W-:Y:S01]  /*5880*/  FFMA R54, R109.reuse, R34, R54 ;  /* 0x000000226d367223 */ /* 0x040fe20000000036 */
[----:B------:R-:W0:Y:S01]  /*5890*/  LDS R107, [R59.X4+0x2b50] ;  /* 0x002b50003b6b7984 */ /* 0x000e220000004800 */
[----:B------:R-:W-:-:S02]  /*58a0*/  FFMA R108, R109, R26, R39 ;  /* 0x0000001a6d6c7223 */ /* 0x000fc40000000027 */
[----:B------:R-:W-:Y:S01]  /*58b0*/  FFMA R110, R111, R26, R89 ;  /* 0x0000001a6f6e7223 */ /* 0x000fe20000000059 */
[----:B------:R-:W1:Y:S01]  /*58c0*/  LDS R109, [R59.X4+0x2b18] ;  /* 0x002b18003b6d7984 */ /* 0x000e620000004800 */
[----:B------:R-:W-:-:S03]  /*58d0*/  FFMA R93, R42, R25, R93 ;  /* 0x000000192a5d7223 */ /* 0x000fc6000000005d */
[----:B------:R-:W2:Y:S01]  /*58e0*/  LDS R105, [R59.X4+0x2b88] ;  /* 0x002b88003b697984 */ /* 0x000ea20000004800 */
[----:B------:R-:W-:Y:S02]  /*58f0*/  FFMA R87, R49, R34, R81 ;  /* 0x0000002231577223 */ /* 0x000fe40000000051 */
[----:B------:R-:W-:Y:S01]  /*5900*/  FFMA R85, R96, R35, R80 ;  /* 0x0000002360557223 */ /* 0x000fe20000000050 */
[----:B------:R-:W3:Y:S01]  /*5910*/  LDS R111, [R59.X4+0x2ae0] ;  /* 0x002ae0003b6f7984 */ /* 0x000ee20000004800 */
[-C--:B------:R-:W-:Y:S02]  /*5920*/  FFMA R91, R40, R25.reuse, R91 ;  /* 0x00000019285b7223 */ /* 0x080fe4000000005b */
[-C--:B------:R-:W-:Y:S01]  /*5930*/  FFMA R24, R44, R25.reuse, R50 ;  /* 0x000000192c187223 */ /* 0x080fe20000000032 */
[----:B------:R-:W4:Y:S01]  /*5940*/  LDS R99, [R59.X4+0x2c30] ;  /* 0x002c30003b637984 */ /* 0x000f220000004800 */
[----:B------:R-:W-:Y:S02]  /*5950*/  FFMA R106, R46, R25, R52 ;  /* 0x000000192e6a7223 */ /* 0x000fe40000000034 */
[----:B------:R-:W-:Y:S01]  /*5960*/  FFMA R81, R92, R35, R78 ;  /* 0x000000235c517223 */ /* 0x000fe2000000004e */
[----:B------:R-:W5:Y:S01]  /*5970*/  LDS R80, [R59.X4+0x2cd8] ;  /* 0x002cd8003b507984 */ /* 0x000f620000004800 */
[----:B------:R-:W-:-:S02]  /*5980*/  FFMA R25, R48, R25, R82 ;  /* 0x0000001930197223 */ /* 0x000fc40000000052 */
[----:B------:R-:W-:Y:S01]  /*5990*/  FFMA R75, R86, R35, R54 ;  /* 0x00000023564b7223 */ /* 0x000fe20000000036 */
[----:B------:R-:W0:Y:S01]  /*59a0*/  LDS R82, [R59.X4+0x2ca0] ;  /* 0x002ca0003b527984 */ /* 0x000e220000004800 */
[----:B------:R-:W-:-:S03]  /*59b0*/  FFMA R112, R37, R26, R93 ;  /* 0x0000001a25707223 */ /* 0x000fc6000000005d */
[----:B------:R-:W0:Y:S01]  /*59c0*/  LDS R78, [R59.X4+0x2d10] ;  /* 0x002d10003b4e7984 */ /* 0x000e220000004800 */
[----:B------:R-:W-:-:S03]  /*59d0*/  FFMA R113, R113, R26, R91 ;  /* 0x0000001a71717223 */ /* 0x000fc6000000005b */
[----:B------:R-:W0:Y:S04]  /*59e0*/  LDS R54, [R59.X4+0x2d48] ;  /* 0x002d48003b367984 */ /* 0x000e280000004800 */
[----:B------:R-:W0:Y:S04]  /*59f0*/  LDS R52, [R59.X4+0x2d80] ;  /* 0x002d80003b347984 */ /* 0x000e280000004800 */
[----:B------:R-:W0:Y:S04]  /*5a00*/  LDS R50, [R59.X4+0x2db8] ;  /* 0x002db8003b327984 */ /* 0x000e280000004800 */
[----:B------:R-:W2:Y:S04]  /*5a10*/  LDS R93, [R59.X4+0x2e60] ;  /* 0x002e60003b5d7984 */ /* 0x000ea80000004800 */
[----:B------:R-:W4:Y:S04]  /*5a20*/  LDS R91, [R59.X4+0x2e98] ;  /* 0x002e98003b5b7984 */ /* 0x000f280000004800 */
[----:B------:R-:W4:Y:S04]  /*5a30*/  LDS R89, [R59.X4+0x2ed0] ;  /* 0x002ed0003b597984 */ /* 0x000f280000004800 */
[----:B------:R-:W5:Y:S04]  /*5a40*/  LDS R39, [R59.X4+0x2f08] ;  /* 0x002f08003b277984 */ /* 0x000f680000004800 */
[----:B------:R-:W5:Y:S04]  /*5a50*/  LDS R37, [R59.X4+0x2f40] ;  /* 0x002f40003b257984 */ /* 0x000f680000004800 */
[----:B------:R-:W5:Y:S04]  /*5a60*/  LDS R44, [R59.X4+0x2fe8] ;  /* 0x002fe8003b2c7984 */ /* 0x000f680000004800 */
[----:B------:R-:W5:Y:S04]  /*5a70*/  LDS R46, [R59.X4+0x2fb0] ;  /* 0x002fb0003b2e7984 */ /* 0x000f680000004800 */
[----:B------:R-:W5:Y:S04]  /*5a80*/  LDS R42, [R59.X4+0x3020] ;  /* 0x003020003b2a7984 */ /* 0x000f680000004800 */
[----:B------:R-:W5:Y:S04]  /*5a90*/  LDS R48, [R59.X4+0x2f78] ;  /* 0x002f78003b307984 */ /* 0x000f680000004800 */
[----:B------:R-:W5:Y:S01]  /*5aa0*/  LDS R40, [R59.X4+0x3058] ;  /* 0x003058003b287984 */ /* 0x000f620000004800 */
[----:B0-----:R-:W-:-:S02]  /*5ab0*/  FFMA R51, R28, R107, R51 ;  /* 0x0000006b1c337223 */ /* 0x001fc40000000033 */
[C---:B-1----:R-:W-:Y:S02]  /*5ac0*/  FFMA R47, R28.reuse, R109, R47 ;  /* 0x0000006d1c2f7223 */ /* 0x042fe4000000002f */
[C---:B--2---:R-:W-:Y:S02]  /*5ad0*/  FFMA R53, R28.reuse, R105, R53 ;  /* 0x000000691c357223 */ /* 0x044fe40000000035 */
[C---:B---3--:R-:W-:Y:S02]  /*5ae0*/  FFMA R43, R28.reuse, R111, R43 ;  /* 0x0000006f1c2b7223 */ /* 0x048fe4000000002b */
[C---:B------:R-:W-:Y:S02]  /*5af0*/  FFMA R100, R28.reuse, R103, R100 ;  /* 0x000000671c647223 */ /* 0x040fe40000000064 */
[C---:B------:R-:W-:Y:S02]  /*5b00*/  FFMA R102, R28.reuse, R101, R102 ;  /* 0x000000651c667223 */ /* 0x040fe40000000066 */
[----:B----4-:R-:W-:-:S02]  /*5b10*/  FFMA R104, R28, R99, R104 ;  /* 0x000000631c687223 */ /* 0x010fc40000000068 */
[-C--:B-----5:R-:W-:Y:S02]  /*5b20*/  FFMA R51, R80, R29.reuse, R51 ;  /* 0x0000001d50337223 */ /* 0x0a0fe40000000033 */
[-C--:B------:R-:W-:Y:S02]  /*5b30*/  FFMA R47, R82, R29.reuse, R47 ;  /* 0x0000001d522f7223 */ /* 0x080fe4000000002f */
[-C--:B------:R-:W-:Y:S02]  /*5b40*/  FFMA R53, R78, R29.reuse, R53 ;  /* 0x0000001d4e357223 */ /* 0x080fe40000000035 */
[-C--:B------:R-:W-:Y:S02]  /*5b50*/  FFMA R43, R84, R29.reuse, R43 ;  /* 0x0000001d542b7223 */ /* 0x080fe4000000002b */
[-C--:B------:R-:W-:Y:S02]  /*5b60*/  FFMA R100, R54, R29.reuse, R100 ;  /* 0x0000001d36647223 */ /* 0x080fe40000000064 */
[----:B------:R-:W-:-:S02]  /*5b70*/  FFMA R102, R52, R29, R102 ;  /* 0x0000001d34667223 */ /* 0x000fc40000000066 */
[----:B------:R-:W-:Y:S02]  /*5b80*/  FFMA R104, R50, R29, R104 ;  /* 0x0000001d32687223 */ /* 0x000fe40000000068 */
[-C--:B------:R-:W-:Y:S02]  /*5b90*/  FFMA R24, R41, R26.reuse, R24 ;  /* 0x0000001a29187223 */ /* 0x080fe40000000018 */
[-C--:B------:R-:W-:Y:S02]  /*5ba0*/  FFMA R25, R49, R26.reuse, R25 ;  /* 0x0000001a31197223 */ /* 0x080fe40000000019 */
[-C--:B------:R-:W-:Y:S02]  /*5bb0*/  FFMA R83, R94, R35.reuse, R83 ;  /* 0x000000235e537223 */ /* 0x080fe40000000053 */
[----:B------:R-:W-:Y:S02]  /*5bc0*/  FFMA R87, R98, R35, R87 ;  /* 0x0000002362577223 */ /* 0x000fe40000000057 */
[----:B------:R-:W-:Y:S01]  /*5bd0*/  FFMA R106, R45, R26, R106 ;  /* 0x0000001a2d6a7223 */ /* 0x000fe2000000006a */
[----:B------:R-:W0:Y:S01]  /*5be0*/  LDS.128 R32, [R61+0x31f0] ;  /* 0x0031f0003d207984 */ /* 0x000e220000000c00 */
[----:B------:R-:W-:-:S02]  /*5bf0*/  FFMA R51, R93, R30, R51 ;  /* 0x0000001e5d337223 */ /* 0x000fc40000000033 */
[-C--:B------:R-:W-:Y:S02]  /*5c00*/  FFMA R47, R95, R30.reuse, R47 ;  /* 0x0000001e5f2f7223 */ /* 0x080fe4000000002f */
[-C--:B------:R-:W-:Y:S02]  /*5c10*/  FFMA R53, R91, R30.reuse, R53 ;  /* 0x0000001e5b357223 */ /* 0x080fe40000000035 */
[-C--:B------:R-:W-:Y:S02]  /*5c20*/  FFMA R43, R97, R30.reuse, R43 ;  /* 0x0000001e612b7223 */ /* 0x080fe4000000002b */
[-C--:B------:R-:W-:Y:S02]  /*5c30*/  FFMA R100, R89, R30.reuse, R100 ;  /* 0x0000001e59647223 */ /* 0x080fe40000000064 */
[-C--:B------:R-:W-:Y:S02]  /*5c40*/  FFMA R102, R39, R30.reuse, R102 ;  /* 0x0000001e27667223 */ /* 0x080fe40000000066 */
[----:B------:R-:W-:-:S02]  /*5c50*/  FFMA R104, R37, R30, R104 ;  /* 0x0000001e25687223 */ /* 0x000fc40000000068 */
[-C--:B------:R-:W-:Y:S02]  /*5c60*/  FFMA R86, R86, R27.reuse, R108 ;  /* 0x0000001b56567223 */ /* 0x080fe4000000006c */
[-C--:B------:R-:W-:Y:S02]  /*5c70*/  FFMA R88, R88, R27.reuse, R110 ;  /* 0x0000001b58587223 */ /* 0x080fe4000000006e */
[-C--:B------:R-:W-:Y:S02]  /*5c80*/  FFMA R90, R90, R27.reuse, R113 ;  /* 0x0000001b5a5a7223 */ /* 0x080fe40000000071 */
[-C--:B------:R-:W-:Y:S02]  /*5c90*/  FFMA R92, R92, R27.reuse, R112 ;  /* 0x0000001b5c5c7223 */ /* 0x080fe40000000070 */
[-C--:B------:R-:W-:Y:S02]  /*5ca0*/  FFMA R94, R94, R27.reuse, R24 ;  /* 0x0000001b5e5e7223 */ /* 0x080fe40000000018 */
[----:B------:R-:W-:-:S02]  /*5cb0*/  FFMA R96, R96, R27, R106 ;  /* 0x0000001b60607223 */ /* 0x000fc4000000006a */
[----:B------:R-:W-:Y:S02]  /*5cc0*/  FFMA R98, R98, R27, R25 ;  /* 0x0000001b62627223 */ /* 0x000fe40000000019 */
[-C--:B------:R-:W-:Y:S01]  /*5cd0*/  FFMA R45, R44, R31.reuse, R51 ;  /* 0x0000001f2c2d7223 */ /* 0x080fe20000000033 */
[----:B------:R-:W1:Y:S01]  /*5ce0*/  LDS.128 R24, [R61+0x3270] ;  /* 0x003270003d187984 */ /* 0x000e620000000c00 */
[-C--:B------:R-:W-:Y:S02]  /*5cf0*/  FFMA R41, R46, R31.reuse, R47 ;  /* 0x0000001f2e297223 */ /* 0x080fe4000000002f */
[-C--:B------:R-:W-:Y:S02]  /*5d00*/  FFMA R51, R42, R31.reuse, R53 ;  /* 0x0000001f2a337223 */ /* 0x080fe40000000035 */
[-C--:B------:R-:W-:Y:S02]  /*5d10*/  FFMA R43, R48, R31.reuse, R43 ;  /* 0x0000001f302b7223 */ /* 0x080fe4000000002b */
[----:B------:R-:W-:-:S02]  /*5d20*/  FFMA R49, R40, R31, R100 ;  /* 0x0000001f28317223 */ /* 0x000fc40000000064 */
[-C--:B------:R-:W-:Y:S02]  /*5d30*/  FFMA R47, R38, R31.reuse, R102 ;  /* 0x0000001f262f7223 */ /* 0x080fe40000000066 */
[----:B------:R-:W-:Y:S02]  /*5d40*/  FFMA R53, R36, R31, R104 ;  /* 0x0000001f24357223 */ /* 0x000fe40000000068 */
[----:B------:R-:W2:Y:S01]  /*5d50*/  LDS.128 R28, [R61+0x32f0] ;  /* 0x0032f0003d1c7984 */ /* 0x000ea20000000c00 */
[----:B------:R-:W-:Y:S01]  /*5d60*/  IADD3 R57, R57, 0x1, RZ ;  /* 0x0000000139397810 */ /* 0x000fe20007ffe0ff */
[-C--:B0-----:R-:W-:Y:S02]  /*5d70*/  FFMA R65, R107, R32.reuse, R65 ;  /* 0x000000206b417223 */ /* 0x081fe40000000041 */
[----:B------:R-:W-:Y:S01]  /*5d80*/  FFMA R67, R105, R32, R67 ;  /* 0x0000002069437223 */ /* 0x000fe20000000043 */
[----:B------:R-:W-:Y:S01]  /*5d90*/  ISETP.NE.AND P0, PT, R57, 0x8, PT ;  /* 0x000000083900780c */ /* 0x000fe20003f05270 */
[----:B------:R-:W-:-:S02]  /*5da0*/  FFMA R65, R80, R33, R65 ;  /* 0x0000002150417223 */ /* 0x000fc40000000041 */
[-C--:B------:R-:W-:Y:S02]  /*5db0*/  FFMA R55, R111, R32.reuse, R55 ;  /* 0x000000206f377223 */ /* 0x080fe40000000037 */
[-C--:B------:R-:W-:Y:S02]  /*5dc0*/  FFMA R63, R109, R32.reuse, R63 ;  /* 0x000000206d3f7223 */ /* 0x080fe4000000003f */
[----:B------:R-:W-:Y:S02]  /*5dd0*/  FFMA R67, R78, R33, R67 ;  /* 0x000000214e437223 */ /* 0x000fe40000000043 */
[-C--:B------:R-:W-:Y:S02]  /*5de0*/  FFMA R69, R103, R32.reuse, R69 ;  /* 0x0000002067457223 */ /* 0x080fe40000000045 */
[-C--:B------:R-:W-:Y:S02]  /*5df0*/  FFMA R71, R101, R32.reuse, R71 ;  /* 0x0000002065477223 */ /* 0x080fe40000000047 */
[----:B------:R-:W-:-:S02]  /*5e00*/  FFMA R73, R99, R32, R73 ;  /* 0x0000002063497223 */ /* 0x000fc40000000049 */
[----:B------:R-:W-:Y:S02]  /*5e10*/  FFMA R65, R93, R34, R65 ;  /* 0x000000225d417223 */ /* 0x000fe40000000041 */
[----:B------:R-:W-:Y:S02]  /*5e20*/  FFMA R55, R84, R33, R55 ;  /* 0x0000002154377223 */ /* 0x000fe40000000037 */
[-C--:B-1----:R-:W-:Y:S02]  /*5e30*/  FFMA R77, R109, R24.reuse, R77 ;  /* 0x000000186d4d7223 */ /* 0x082fe4000000004d */
[-C--:B------:R-:W-:Y:S02]  /*5e40*/  FFMA R75, R111, R24.reuse, R75 ;  /* 0x000000186f4b7223 */ /* 0x080fe4000000004b */
[-C--:B------:R-:W-:Y:S02]  /*5e50*/  FFMA R81, R105, R24.reuse, R81 ;  /* 0x0000001869517223 */ /* 0x080fe40000000051 */
[----:B------:R-:W-:-:S02]  /*5e60*/  FFMA R79, R107, R24, R79 ;  /* 0x000000186b4f7223 */ /* 0x000fc4000000004f */
[-C--:B------:R-:W-:Y:S02]  /*5e70*/  FFMA R83, R103, R24.reuse, R83 ;  /* 0x0000001867537223 */ /* 0x080fe40000000053 */
[-C--:B------:R-:W-:Y:S02]  /*5e80*/  FFMA R85, R101, R24.reuse, R85 ;  /* 0x0000001865557223 */ /* 0x080fe40000000055 */
[----:B------:R-:W-:Y:S02]  /*5e90*/  FFMA R87, R99, R24, R87 ;  /* 0x0000001863577223 */ /* 0x000fe40000000057 */
[-C--:B--2---:R-:W-:Y:S02]  /*5ea0*/  FFMA R86, R111, R28.reuse, R86 ;  /* 0x0000001c6f567223 */ /* 0x084fe40000000056 */
[-C--:B------:R-:W-:Y:S02]  /*5eb0*/  FFMA R88, R109, R28.reuse, R88 ;  /* 0x0000001c6d587223 */ /* 0x080fe40000000058 */
[----:B------:R-:W-:-:S02]  /*5ec0*/  FFMA R90, R107, R28, R90 ;  /* 0x0000001c6b5a7223 */ /* 0x000fc4000000005a */
[-C--:B------:R-:W-:Y:S02]  /*5ed0*/  FFMA R92, R105, R28.reuse, R92 ;  /* 0x0000001c695c7223 */ /* 0x080fe4000000005c */
[-C--:B------:R-:W-:Y:S02]  /*5ee0*/  FFMA R94, R103, R28.reuse, R94 ;  /* 0x0000001c675e7223 */ /* 0x080fe4000000005e */
[-C--:B------:R-:W-:Y:S02]  /*5ef0*/  FFMA R96, R101, R28.reuse, R96 ;  /* 0x0000001c65607223 */ /* 0x080fe40000000060 */
[----:B------:R-:W-:Y:S02]  /*5f00*/  FFMA R98, R99, R28, R98 ;  /* 0x0000001c63627223 */ /* 0x000fe40000000062 */
[C---:B------:R-:W-:Y:S02]  /*5f10*/  FFMA R77, R82.reuse, R25, R77 ;  /* 0x00000019524d7223 */ /* 0x040fe4000000004d */
[----:B------:R-:W-:-:S02]  /*5f20*/  FFMA R63, R82, R33, R63 ;  /* 0x00000021523f7223 */ /* 0x000fc4000000003f */
[----:B------:R-:W-:Y:S02]  /*5f30*/  FFMA R32, R91, R34, R67 ;  /* 0x000000225b207223 */ /* 0x000fe40000000043 */
[-C--:B------:R-:W-:Y:S02]  /*5f40*/  FFMA R75, R84, R25.reuse, R75 ;  /* 0x00000019544b7223 */ /* 0x080fe4000000004b */
[----:B------:R-:W-:Y:S02]  /*5f50*/  FFMA R81, R78, R25, R81 ;  /* 0x000000194e517223 */ /* 0x000fe40000000051 */
[-C--:B------:R-:W-:Y:S02]  /*5f60*/  FFMA R69, R54, R33.reuse, R69 ;  /* 0x0000002136457223 */ /* 0x080fe40000000045 */
[-C--:B------:R-:W-:Y:S02]  /*5f70*/  FFMA R71, R52, R33.reuse, R71 ;  /* 0x0000002134477223 */ /* 0x080fe40000000047 */
[----:B------:R-:W-:-:S02]  /*5f80*/  FFMA R73, R50, R33, R73 ;  /* 0x0000002132497223 */ /* 0x000fc40000000049 */
[-C--:B------:R-:W-:Y:S02]  /*5f90*/  FFMA R79, R80, R25.reuse, R79 ;  /* 0x00000019504f7223 */ /* 0x080fe4000000004f */
[-C--:B------:R-:W-:Y:S02]  /*5fa0*/  FFMA R83, R54, R25.reuse, R83 ;  /* 0x0000001936537223 */ /* 0x080fe40000000053 */
[-C--:B------:R-:W-:Y:S02]  /*5fb0*/  FFMA R85, R52, R25.reuse, R85 ;  /* 0x0000001934557223 */ /* 0x080fe40000000055 */
        /* <DEDUP_REMOVED lines=9> */
[----:B------:R-:W-:Y:S02]  /*6050*/  FFMA R77, R95, R26, R77 ;  /* 0x0000001a5f4d7223 */ /* 0x000fe4000000004d */
[-C--:B------:R-:W-:Y:S02]  /*6060*/  FFMA R55, R97, R34.reuse, R55 ;  /* 0x0000002261377223 */ /* 0x080fe40000000037 */
[----:B------:R-:W-:Y:S02]  /*6070*/  FFMA R63, R95, R34, R63 ;  /* 0x000000225f3f7223 */ /* 0x000fe4000000003f */
[----:B------:R-:W-:Y:S02]  /*6080*/  FFMA R65, R42, R35, R32 ;  /* 0x000000232a417223 */ /* 0x000fe40000000020 */
[-C--:B------:R-:W-:Y:S02]  /*6090*/  FFMA R75, R97, R26.reuse, R75 ;  /* 0x0000001a614b7223 */ /* 0x080fe4000000004b */
        /* <DEDUP_REMOVED lines=8> */
[-C--:B------:R-:W-:Y:S02]  /*6120*/  FFMA R86, R97, R30.reuse, R86 ;  /* 0x0000001e61567223 */ /* 0x080fe40000000056 */
[-C--:B------:R-:W-:Y:S02]  /*6130*/  FFMA R88, R95, R30.reuse, R88 ;  /* 0x0000001e5f587223 */ /* 0x080fe40000000058 */
[-C--:B------:R-:W-:Y:S02]  /*6140*/  FFMA R90, R93, R30.reuse, R90 ;  /* 0x0000001e5d5a7223 */ /* 0x080fe4000000005a */
[-C--:B------:R-:W-:Y:S02]  /*6150*/  FFMA R92, R91, R30.reuse, R92 ;  /* 0x0000001e5b5c7223 */ /* 0x080fe4000000005c */
[----:B------:R-:W-:-:S02]  /*6160*/  FFMA R94, R89, R30, R94 ;  /* 0x0000001e595e7223 */ /* 0x000fc4000000005e */
[-C--:B------:R-:W-:Y:S02]  /*6170*/  FFMA R96, R39, R30.reuse, R96 ;  /* 0x0000001e27607223 */ /* 0x080fe40000000060 */
[----:B------:R-:W-:Y:S02]  /*6180*/  FFMA R98, R37, R30, R98 ;  /* 0x0000001e25627223 */ /* 0x000fe40000000062 */
[----:B------:R-:W-:Y:S02]  /*6190*/  FFMA R85, R46, R27, R77 ;  /* 0x0000001b2e557223 */ /* 0x000fe4000000004d */
[-C--:B------:R-:W-:Y:S02]  /*61a0*/  FFMA R71, R48, R35.reuse, R55 ;  /* 0x0000002330477223 */ /* 0x080fe40000000037 */
[----:B------:R-:W-:Y:S02]  /*61b0*/  FFMA R69, R46, R35, R63 ;  /* 0x000000232e457223 */ /* 0x000fe4000000003f */
[----:B------:R-:W-:-:S02]  /*61c0*/  FFMA R79, R48, R27, R75 ;  /* 0x0000001b304f7223 */ /* 0x000fc4000000004b */
[----:B------:R-:W-:Y:S02]  /*61d0*/  FFMA R77, R42, R27, R81 ;  /* 0x0000001b2a4d7223 */ /* 0x000fe40000000051 */
[-C--:B------:R-:W-:Y:S02]  /*61e0*/  FFMA R55, R40, R35.reuse, R33 ;  /* 0x0000002328377223 */ /* 0x080fe40000000021 */
[-C--:B------:R-:W-:Y:S02]  /*61f0*/  FFMA R63, R38, R35.reuse, R100 ;  /* 0x00000023263f7223 */ /* 0x080fe40000000064 */
[----:B------:R-:W-:Y:S02]  /*6200*/  FFMA R73, R36, R35, R73 ;  /* 0x0000002324497223 */ /* 0x000fe40000000049 */
[-C--:B------:R-:W-:Y:S02]  /*6210*/  FFMA R83, R44, R27.reuse, R24 ;  /* 0x0000001b2c537223 */ /* 0x080fe40000000018 */
[----:B------:R-:W-:-:S02]  /*6220*/  FFMA R75, R40, R27, R25 ;  /* 0x0000001b284b7223 */ /* 0x000fc40000000019 */
[-C--:B------:R-:W-:Y:S02]  /*6230*/  FFMA R81, R38, R27.reuse, R32 ;  /* 0x0000001b26517223 */ /* 0x080fe40000000020 */
[----:B------:R-:W-:Y:S02]  /*6240*/  FFMA R87, R36, R27, R87 ;  /* 0x0000001b24577223 */ /* 0x000fe40000000057 */
[-C--:B------:R-:W-:Y:S02]  /*6250*/  FFMA R99, R48, R31.reuse, R86 ;  /* 0x0000001f30637223 */ /* 0x080fe40000000056 */
[-C--:B------:R-:W-:Y:S02]  /*6260*/  FFMA R97, R46, R31.reuse, R88 ;  /* 0x0000001f2e617223 */ /* 0x080fe40000000058 */
[-C--:B------:R-:W-:Y:S02]  /*6270*/  FFMA R95, R44, R31.reuse, R90 ;  /* 0x0000001f2c5f7223 */ /* 0x080fe4000000005a */
[----:B------:R-:W-:-:S02]  /*6280*/  FFMA R93, R42, R31, R92 ;  /* 0x0000001f2a5d7223 */ /* 0x000fc4000000005c */
[-C--:B------:R-:W-:Y:S02]  /*6290*/  FFMA R91, R40, R31.reuse, R94 ;  /* 0x0000001f285b7223 */ /* 0x080fe4000000005e */
[-C--:B------:R-:W-:Y:S02]  /*62a0*/  FFMA R89, R38, R31.reuse, R96 ;  /* 0x0000001f26597223 */ /* 0x080fe40000000060 */
[----:B------:R-:W-:Y:S01]  /*62b0*/  FFMA R101, R36, R31, R98 ;  /* 0x0000001f24657223 */ /* 0x000fe20000000062 */
[----:B------:R-:W-:Y:S01]  /*62c0*/  @!P0 CALL.REL.NOINC `(.L_x_0) ;  /* 0x0000001000008944 */ /* 0x000fe20003c00000 */
[----:B------:R-:W-:Y:S05]  /*62d0*/  BRA `(.L_x_1) ;  /* 0xffffae9000007947 */ /* 0x000fea000383ffff */
.L_x_0:
[----:B------:R-:W-:Y:S01]  /*62e0*/  SHF.R.S32.HI R4, RZ, 0x5, R0 ;  /* 0x00000005ff047819 */ /* 0x000fe20000011400 */
[----:B------:R-:W-:Y:S01]  /*62f0*/  IMAD R59, R76, 0x3100, R59 ;  /* 0x000031004c3b7824 */ /* 0x000fe200078e023b */
[C---:B------:R-:W-:Y:S02]  /*6300*/  LOP3.LUT R2, R0.reuse, 0x1f, RZ, 0xc0, !PT ;  /* 0x0000001f00027812 */ /* 0x040fe400078ec0ff */
[----:B------:R-:W-:Y:S01]  /*6310*/  LOP3.LUT R0, R0, 0x3, RZ, 0xc0, !PT ;  /* 0x0000000300007812 */ /* 0x000fe200078ec0ff */
[----:B------:R-:W-:Y:S01]  /*6320*/  IMAD R59, R4, 0x18800, R59 ;  /* 0x00018800043b7824 */ /* 0x000fe200078e023b */
[----:B------:R-:W-:-:S03]  /*6330*/  SHF.R.U32.HI R2, RZ, 0x2, R2 ;  /* 0x00000002ff027819 */ /* 0x000fc60000011602 */
[----:B------:R-:W-:-:S04]  /*6340*/  IMAD R59, R0, 0xe, R59 ;  /* 0x0000000e003b7824 */ /* 0x000fc800078e023b */
[----:B------:R-:W-:-:S04]  /*6350*/  IMAD R2, R2, 0x188, R59 ;  /* 0x0000018802027824 */ /* 0x000fc800078e023b */
[----:B------:R-:W-:-:S05]  /*6360*/  IMAD.WIDE R2, R2, R23, c[0x0][0x170] ;  /* 0x00005c0002027625 */ /* 0x000fca00078e0217 */
[----:B------:R-:W-:Y:S04]  /*6370*/  STG.E [R2.64], R43 ;  /* 0x0000002b02007986 */ /* 0x000fe8000c101904 */
[----:B------:R-:W-:Y:S04]  /*6380*/  STG.E [R2.64+0xe0], R41 ;  /* 0x0000e02902007986 */ /* 0x000fe8000c101904 */
        /* <DEDUP_REMOVED lines=25> */
[----:B------:R-:W-:Y:S01]  /*6520*/  STG.E [R2.64+0x9840], R101 ;  /* 0x0098406502007986 */ /* 0x000fe2000c101904 */
[----:B------:R-:W-:Y:S05]  /*6530*/  EXIT ;  /* 0x000000000000794d */ /* 0x000fea0003800000 */
.L_x_2:
[----:B------:R-:W-:-:S00]  /*6540*/  BRA `(.L_x_2) ;  /* 0xfffffff000007947 */ /* 0x000fc0000383ffff */
[----:B------:R-:W-:-:S00]  /*6550*/  NOP ;  /* 0x0000000000007918 */ /* 0x000fc00000000000 */
        /* <DEDUP_REMOVED lines=10> */
.L_x_3:


//--------------------- .nv.shared.candidate6     --------------------------
	.section	.nv.shared.candidate6,"aw",@nobits
	.align	4
.nv.shared.candidate6:
	.zero		16640
